	.target	sm_90a

	.elftype	@"ET_EXEC"


//--------------------- .note.nv.tkinfo           --------------------------
	.section	.note.nv.tkinfo,"",@"SHT_NOTE"
	.sectionflags	@"SHF_NOTE_NV_TKINFO"
	.tkinfo
        /*0018*/ 	.word	0x00000002
        /*0030*/ 	.string	""
        /*0030*/ 	.string	"ptxas"
        /*0030*/ 	.string	"Cuda compilation tools, release 13.0, V13.0.88"
        /*0030*/ 	.string	"Build cuda_13.0.r13.0/compiler.36424714_0"
        /*0030*/ 	.string	"-arch sm_90a -m 64 "



//--------------------- .note.nv.cuinfo           --------------------------
	.section	.note.nv.cuinfo,"",@"SHT_NOTE"
	.sectionflags	@"SHF_NOTE_NV_CUINFO"
        /*0018*/ 	.short	0x0002
        /*001a*/ 	.short	0x005a
        /*001c*/ 	.short	0x0082
	.zero		2


//--------------------- .nv.info                  --------------------------
	.section	.nv.info,"",@"SHT_CUDA_INFO"
	.align	4


	//----- nvinfo : EIATTR_REGCOUNT
	.align		4
        /*0000*/ 	.byte	0x04, 0x2f
        /*0002*/ 	.short	(.L_12 - .L_11)
	.align		4
.L_11:
        /*0004*/ 	.word	index@(_ZN7cutlass13device_kernelIN5flash19enable_sm80_to_sm89INS1_16FlashAttnFwdSm80INS1_25CollectiveMainloopFwdSm80ILi8ELi2ELb0EN4cute5tupleIJNS5_1CILi128EEENS7_ILi64EEENS7_ILi192EEEEEELi192ENS_10bfloat16_tEfNS_4arch4Sm80ELb1ELb0ELb1ELb1ELb0ELb1ELb1ELb1EEENS1_21CollectiveEpilogueFwdINS6_IJS8_SA_S9_EEENS6_IJNS7_ILi1EEESI_SI_EEESC_SE_Li256ELb1ELb1ELb1ELb0EEENS1_36VarlenDynamicPersistentTileSchedulerILi128ELi64ELi256ELi256ELb1ELb1ELb0ELb1ELb1ELb1EEEEEEEEEvNT_6ParamsE)
        /*0008*/ 	.word	0x00000004


	//----- nvinfo : EIATTR_FRAME_SIZE
	.align		4
.L_12:
        /*000c*/ 	.byte	0x04, 0x11
        /*000e*/ 	.short	(.L_14 - .L_13)
	.align		4
.L_13:
        /*0010*/ 	.word	index@(_ZN7cutlass13device_kernelIN5flash19enable_sm80_to_sm89INS1_16FlashAttnFwdSm80INS1_25CollectiveMainloopFwdSm80ILi8ELi2ELb0EN4cute5tupleIJNS5_1CILi128EEENS7_ILi64EEENS7_ILi192EEEEEELi192ENS_10bfloat16_tEfNS_4arch4Sm80ELb1ELb0ELb1ELb1ELb0ELb1ELb1ELb1EEENS1_21CollectiveEpilogueFwdINS6_IJS8_SA_S9_EEENS6_IJNS7_ILi1EEESI_SI_EEESC_SE_Li256ELb1ELb1ELb1ELb0EEENS1_36VarlenDynamicPersistentTileSchedulerILi128ELi64ELi256ELi256ELb1ELb1ELb0ELb1ELb1ELb1EEEEEEEEEvNT_6ParamsE)
        /*0014*/ 	.word	0x00000000


	//----- nvinfo : EIATTR_REGCOUNT
	.align		4
.L_14:
        /*0018*/ 	.byte	0x04, 0x2f
        /*001a*/ 	.short	(.L_16 - .L_15)
	.align		4
.L_15:
        /*001c*/ 	.word	index@(_ZN7cutlass13device_kernelIN5flash19enable_sm80_to_sm89INS1_16FlashAttnFwdSm80INS1_25CollectiveMainloopFwdSm80ILi8ELi2ELb0EN4cute5tupleIJNS5_1CILi128EEENS7_ILi64EEENS7_ILi192EEEEEELi192ENS_10bfloat16_tEfNS_4arch4Sm80ELb1ELb0ELb1ELb1ELb0ELb0ELb1ELb1EEENS1_21CollectiveEpilogueFwdINS6_IJS8_SA_S9_EEENS6_IJNS7_ILi1EEESI_SI_EEESC_SE_Li256ELb1ELb1ELb1ELb0EEENS1_36VarlenDynamicPersistentTileSchedulerILi128ELi64ELi256ELi256ELb1ELb1ELb0ELb1ELb1ELb1EEEEEEEEEvNT_6ParamsE)
        /*0020*/ 	.word	0x00000004


	//----- nvinfo : EIATTR_FRAME_SIZE
	.align		4
.L_16:
        /*0024*/ 	.byte	0x04, 0x11
        /*0026*/ 	.short	(.L_18 - .L_17)
	.align		4
.L_17:
        /*0028*/ 	.word	index@(_ZN7cutlass13device_kernelIN5flash19enable_sm80_to_sm89INS1_16FlashAttnFwdSm80INS1_25CollectiveMainloopFwdSm80ILi8ELi2ELb0EN4cute5tupleIJNS5_1CILi128EEENS7_ILi64EEENS7_ILi192EEEEEELi192ENS_10bfloat16_tEfNS_4arch4Sm80ELb1ELb0ELb1ELb1ELb0ELb0ELb1ELb1EEENS1_21CollectiveEpilogueFwdINS6_IJS8_SA_S9_EEENS6_IJNS7_ILi1EEESI_SI_EEESC_SE_Li256ELb1ELb1ELb1ELb0EEENS1_36VarlenDynamicPersistentTileSchedulerILi128ELi64ELi256ELi256ELb1ELb1ELb0ELb1ELb1ELb1EEEEEEEEEvNT_6ParamsE)
        /*002c*/ 	.word	0x00000000


	//----- nvinfo : EIATTR_REGCOUNT
	.align		4
.L_18:
        /*0030*/ 	.byte	0x04, 0x2f
        /*0032*/ 	.short	(.L_20 - .L_19)
	.align		4
.L_19:
        /*0034*/ 	.word	index@(_ZN7cutlass13device_kernelIN5flash19enable_sm80_to_sm89INS1_16FlashAttnFwdSm80INS1_25CollectiveMainloopFwdSm80ILi8ELi2ELb1EN4cute5tupleIJNS5_1CILi128EEENS7_ILi96EEENS7_ILi192EEEEEELi192ENS_10bfloat16_tEfNS_4arch4Sm80ELb1ELb0ELb1ELb0ELb0ELb0ELb1ELb1EEENS1_21CollectiveEpilogueFwdINS6_IJS8_SA_S9_EEENS6_IJNS7_ILi1EEESI_SI_EEESC_SE_Li256ELb0ELb1ELb1ELb0EEENS1_30DynamicPersistentTileSchedulerILi256ELi256ELb1ELb1ELb0EEEEEEEEEvNT_6ParamsE)
        /*0038*/ 	.word	0x00000004


	//----- nvinfo : EIATTR_FRAME_SIZE
	.align		4
.L_20:
        /*003c*/ 	.byte	0x04, 0x11
        /*003e*/ 	.short	(.L_22 - .L_21)
	.align		4
.L_21:
        /*0040*/ 	.word	index@(_ZN7cutlass13device_kernelIN5flash19enable_sm80_to_sm89INS1_16FlashAttnFwdSm80INS1_25CollectiveMainloopFwdSm80ILi8ELi2ELb1EN4cute5tupleIJNS5_1CILi128EEENS7_ILi96EEENS7_ILi192EEEEEELi192ENS_10bfloat16_tEfNS_4arch4Sm80ELb1ELb0ELb1ELb0ELb0ELb0ELb1ELb1EEENS1_21CollectiveEpilogueFwdINS6_IJS8_SA_S9_EEENS6_IJNS7_ILi1EEESI_SI_EEESC_SE_Li256ELb0ELb1ELb1ELb0EEENS1_30DynamicPersistentTileSchedulerILi256ELi256ELb1ELb1ELb0EEEEEEEEEvNT_6ParamsE)
        /*0044*/ 	.word	0x00000000


	//----- nvinfo : EIATTR_REGCOUNT
	.align		4
.L_22:
        /*0048*/ 	.byte	0x04, 0x2f
        /*004a*/ 	.short	(.L_24 - .L_23)
	.align		4
.L_23:
        /*004c*/ 	.word	index@(_ZN7cutlass13device_kernelIN5flash19enable_sm80_to_sm89INS1_16FlashAttnFwdSm80INS1_25CollectiveMainloopFwdSm80ILi8ELi2ELb0EN4cute5tupleIJNS5_1CILi128EEENS7_ILi64EEENS7_ILi192EEEEEELi192ENS_10bfloat16_tEfNS_4arch4Sm80ELb0ELb1ELb1ELb1ELb0ELb1ELb1ELb1EEENS1_21CollectiveEpilogueFwdINS6_IJS8_SA_S9_EEENS6_IJNS7_ILi1EEESI_SI_EEESC_SE_Li256ELb1ELb1ELb1ELb0EEENS1_36VarlenDynamicPersistentTileSchedulerILi128ELi64ELi256ELi256ELb1ELb1ELb0ELb1ELb0ELb1EEEEEEEEEvNT_6ParamsE)
        /*0050*/ 	.word	0x00000004


	//----- nvinfo : EIATTR_FRAME_SIZE
	.align		4
.L_24:
        /*0054*/ 	.byte	0x04, 0x11
        /*0056*/ 	.short	(.L_26 - .L_25)
	.align		4
.L_25:
        /*0058*/ 	.word	index@(_ZN7cutlass13device_kernelIN5flash19enable_sm80_to_sm89INS1_16FlashAttnFwdSm80INS1_25CollectiveMainloopFwdSm80ILi8ELi2ELb0EN4cute5tupleIJNS5_1CILi128EEENS7_ILi64EEENS7_ILi192EEEEEELi192ENS_10bfloat16_tEfNS_4arch4Sm80ELb0ELb1ELb1ELb1ELb0ELb1ELb1ELb1EEENS1_21CollectiveEpilogueFwdINS6_IJS8_SA_S9_EEENS6_IJNS7_ILi1EEESI_SI_EEESC_SE_Li256ELb1ELb1ELb1ELb0EEENS1_36VarlenDynamicPersistentTileSchedulerILi128ELi64ELi256ELi256ELb1ELb1ELb0ELb1ELb0ELb1EEEEEEEEEvNT_6ParamsE)
        /*005c*/ 	.word	0x00000000


	//----- nvinfo : EIATTR_REGCOUNT
	.align		4
.L_26:
        /*0060*/ 	.byte	0x04, 0x2f
        /*0062*/ 	.short	(.L_28 - .L_27)
	.align		4
.L_27:
        /*0064*/ 	.word	index@(_ZN7cutlass13device_kernelIN5flash19enable_sm80_to_sm89INS1_16FlashAttnFwdSm80INS1_25CollectiveMainloopFwdSm80ILi8ELi2ELb0EN4cute5tupleIJNS5_1CILi128EEENS7_ILi64EEENS7_ILi192EEEEEELi192ENS_10bfloat16_tEfNS_4arch4Sm80ELb0ELb1ELb1ELb1ELb0ELb0ELb1ELb1EEENS1_21CollectiveEpilogueFwdINS6_IJS8_SA_S9_EEENS6_IJNS7_ILi1EEESI_SI_EEESC_SE_Li256ELb1ELb1ELb1ELb0EEENS1_36VarlenDynamicPersistentTileSchedulerILi128ELi64ELi256ELi256ELb1ELb1ELb0ELb1ELb0ELb1EEEEEEEEEvNT_6ParamsE)
        /*0068*/ 	.word	0x00000004


	//----- nvinfo : EIATTR_FRAME_SIZE
	.align		4
.L_28:
        /*006c*/ 	.byte	0x04, 0x11
        /*006e*/ 	.short	(.L_30 - .L_29)
	.align		4
.L_29:
        /*0070*/ 	.word	index@(_ZN7cutlass13device_kernelIN5flash19enable_sm80_to_sm89INS1_16FlashAttnFwdSm80INS1_25CollectiveMainloopFwdSm80ILi8ELi2ELb0EN4cute5tupleIJNS5_1CILi128EEENS7_ILi64EEENS7_ILi192EEEEEELi192ENS_10bfloat16_tEfNS_4arch4Sm80ELb0ELb1ELb1ELb1ELb0ELb0ELb1ELb1EEENS1_21CollectiveEpilogueFwdINS6_IJS8_SA_S9_EEENS6_IJNS7_ILi1EEESI_SI_EEESC_SE_Li256ELb1ELb1ELb1ELb0EEENS1_36VarlenDynamicPersistentTileSchedulerILi128ELi64ELi256ELi256ELb1ELb1ELb0ELb1ELb0ELb1EEEEEEEEEvNT_6ParamsE)
        /*0074*/ 	.word	0x00000000


	//----- nvinfo : EIATTR_REGCOUNT
	.align		4
.L_30:
        /*0078*/ 	.byte	0x04, 0x2f
        /*007a*/ 	.short	(.L_32 - .L_31)
	.align		4
.L_31:
        /*007c*/ 	.word	index@(_ZN7cutlass13device_kernelIN5flash19enable_sm80_to_sm89INS1_16FlashAttnFwdSm80INS1_25CollectiveMainloopFwdSm80ILi8ELi2ELb0EN4cute5tupleIJNS5_1CILi128EEENS7_ILi64EEENS7_ILi192EEEEEELi192ENS_10bfloat16_tEfNS_4arch4Sm80ELb0ELb1ELb1ELb0ELb0ELb0ELb1ELb1EEENS1_21CollectiveEpilogueFwdINS6_IJS8_SA_S9_EEENS6_IJNS7_ILi1EEESI_SI_EEESC_SE_Li256ELb0ELb1ELb1ELb0EEENS1_19SingleTileSchedulerILb0ELb1ELb1ELi128EEEEEEEEEvNT_6ParamsE)
        /*0080*/ 	.word	0x00000004


	//----- nvinfo : EIATTR_FRAME_SIZE
	.align		4
.L_32:
        /*0084*/ 	.byte	0x04, 0x11
        /*0086*/ 	.short	(.L_34 - .L_33)
	.align		4
.L_33:
        /*0088*/ 	.word	index@(_ZN7cutlass13device_kernelIN5flash19enable_sm80_to_sm89INS1_16FlashAttnFwdSm80INS1_25CollectiveMainloopFwdSm80ILi8ELi2ELb0EN4cute5tupleIJNS5_1CILi128EEENS7_ILi64EEENS7_ILi192EEEEEELi192ENS_10bfloat16_tEfNS_4arch4Sm80ELb0ELb1ELb1ELb0ELb0ELb0ELb1ELb1EEENS1_21CollectiveEpilogueFwdINS6_IJS8_SA_S9_EEENS6_IJNS7_ILi1EEESI_SI_EEESC_SE_Li256ELb0ELb1ELb1ELb0EEENS1_19SingleTileSchedulerILb0ELb1ELb1ELi128EEEEEEEEEvNT_6ParamsE)
        /*008c*/ 	.word	0x00000000


	//----- nvinfo : EIATTR_REGCOUNT
	.align		4
.L_34:
        /*0090*/ 	.byte	0x04, 0x2f
        /*0092*/ 	.short	(.L_36 - .L_35)
	.align		4
.L_35:
        /*0094*/ 	.word	index@(_ZN7cutlass13device_kernelIN5flash19enable_sm80_to_sm89INS1_16FlashAttnFwdSm80INS1_25CollectiveMainloopFwdSm80ILi8ELi2ELb0EN4cute5tupleIJNS5_1CILi128EEENS7_ILi64EEENS7_ILi192EEEEEELi192ENS_10bfloat16_tEfNS_4arch4Sm80ELb0ELb0ELb1ELb1ELb0ELb1ELb1ELb1EEENS1_21CollectiveEpilogueFwdINS6_IJS8_SA_S9_EEENS6_IJNS7_ILi1EEESI_SI_EEESC_SE_Li256ELb1ELb1ELb1ELb0EEENS1_36VarlenDynamicPersistentTileSchedulerILi128ELi64ELi256ELi256ELb1ELb1ELb0ELb0ELb1ELb1EEEEEEEEEvNT_6ParamsE)
        /*0098*/ 	.word	0x00000004


	//----- nvinfo : EIATTR_FRAME_SIZE
	.align		4
.L_36:
        /*009c*/ 	.byte	0x04, 0x11
        /*009e*/ 	.short	(.L_38 - .L_37)
	.align		4
.L_37:
        /*00a0*/ 	.word	index@(_ZN7cutlass13device_kernelIN5flash19enable_sm80_to_sm89INS1_16FlashAttnFwdSm80INS1_25CollectiveMainloopFwdSm80ILi8ELi2ELb0EN4cute5tupleIJNS5_1CILi128EEENS7_ILi64EEENS7_ILi192EEEEEELi192ENS_10bfloat16_tEfNS_4arch4Sm80ELb0ELb0ELb1ELb1ELb0ELb1ELb1ELb1EEENS1_21CollectiveEpilogueFwdINS6_IJS8_SA_S9_EEENS6_IJNS7_ILi1EEESI_SI_EEESC_SE_Li256ELb1ELb1ELb1ELb0EEENS1_36VarlenDynamicPersistentTileSchedulerILi128ELi64ELi256ELi256ELb1ELb1ELb0ELb0ELb1ELb1EEEEEEEEEvNT_6ParamsE)
        /*00a4*/ 	.word	0x00000000


	//----- nvinfo : EIATTR_REGCOUNT
	.align		4
.L_38:
        /*00a8*/ 	.byte	0x04, 0x2f
        /*00aa*/ 	.short	(.L_40 - .L_39)
	.align		4
.L_39:
        /*00ac*/ 	.word	index@(_ZN7cutlass13device_kernelIN5flash19enable_sm80_to_sm89INS1_16FlashAttnFwdSm80INS1_25CollectiveMainloopFwdSm80ILi8ELi2ELb0EN4cute5tupleIJNS5_1CILi128EEENS7_ILi64EEENS7_ILi192EEEEEELi192ENS_10bfloat16_tEfNS_4arch4Sm80ELb0ELb0ELb1ELb1ELb0ELb0ELb1ELb1EEENS1_21CollectiveEpilogueFwdINS6_IJS8_SA_S9_EEENS6_IJNS7_ILi1EEESI_SI_EEESC_SE_Li256ELb1ELb1ELb1ELb0EEENS1_36VarlenDynamicPersistentTileSchedulerILi128ELi64ELi256ELi256ELb1ELb1ELb0ELb0ELb1ELb1EEEEEEEEEvNT_6ParamsE)
        /*00b0*/ 	.word	0x00000004


	//----- nvinfo : EIATTR_FRAME_SIZE
	.align		4
.L_40:
        /*00b4*/ 	.byte	0x04, 0x11
        /*00b6*/ 	.short	(.L_42 - .L_41)
	.align		4
.L_41:
        /*00b8*/ 	.word	index@(_ZN7cutlass13device_kernelIN5flash19enable_sm80_to_sm89INS1_16FlashAttnFwdSm80INS1_25CollectiveMainloopFwdSm80ILi8ELi2ELb0EN4cute5tupleIJNS5_1CILi128EEENS7_ILi64EEENS7_ILi192EEEEEELi192ENS_10bfloat16_tEfNS_4arch4Sm80ELb0ELb0ELb1ELb1ELb0ELb0ELb1ELb1EEENS1_21CollectiveEpilogueFwdINS6_IJS8_SA_S9_EEENS6_IJNS7_ILi1EEESI_SI_EEESC_SE_Li256ELb1ELb1ELb1ELb0EEENS1_36VarlenDynamicPersistentTileSchedulerILi128ELi64ELi256ELi256ELb1ELb1ELb0ELb0ELb1ELb1EEEEEEEEEvNT_6ParamsE)
        /*00bc*/ 	.word	0x00000000


	//----- nvinfo : EIATTR_REGCOUNT
	.align		4
.L_42:
        /*00c0*/ 	.byte	0x04, 0x2f
        /*00c2*/ 	.short	(.L_44 - .L_43)
	.align		4
.L_43:
        /*00c4*/ 	.word	index@(_ZN7cutlass13device_kernelIN5flash19enable_sm80_to_sm89INS1_16FlashAttnFwdSm80INS1_25CollectiveMainloopFwdSm80ILi8ELi2ELb1EN4cute5tupleIJNS5_1CILi128EEENS7_ILi96EEENS7_ILi192EEEEEELi192ENS_10bfloat16_tEfNS_4arch4Sm80ELb0ELb0ELb1ELb0ELb0ELb0ELb1ELb1EEENS1_21CollectiveEpilogueFwdINS6_IJS8_SA_S9_EEENS6_IJNS7_ILi1EEESI_SI_EEESC_SE_Li256ELb0ELb1ELb1ELb0EEENS1_19SingleTileSchedulerILb0ELb1ELb1ELi128EEEEEEEEEvNT_6ParamsE)
        /*00c8*/ 	.word	0x00000004


	//----- nvinfo : EIATTR_FRAME_SIZE
	.align		4
.L_44:
        /*00cc*/ 	.byte	0x04, 0x11
        /*00ce*/ 	.short	(.L_46 - .L_45)
	.align		4
.L_45:
        /*00d0*/ 	.word	index@(_ZN7cutlass13device_kernelIN5flash19enable_sm80_to_sm89INS1_16FlashAttnFwdSm80INS1_25CollectiveMainloopFwdSm80ILi8ELi2ELb1EN4cute5tupleIJNS5_1CILi128EEENS7_ILi96EEENS7_ILi192EEEEEELi192ENS_10bfloat16_tEfNS_4arch4Sm80ELb0ELb0ELb1ELb0ELb0ELb0ELb1ELb1EEENS1_21CollectiveEpilogueFwdINS6_IJS8_SA_S9_EEENS6_IJNS7_ILi1EEESI_SI_EEESC_SE_Li256ELb0ELb1ELb1ELb0EEENS1_19SingleTileSchedulerILb0ELb1ELb1ELi128EEEEEEEEEvNT_6ParamsE)
        /*00d4*/ 	.word	0x00000000


	//----- nvinfo : EIATTR_REGCOUNT
	.align		4
.L_46:
        /*00d8*/ 	.byte	0x04, 0x2f
        /*00da*/ 	.short	(.L_48 - .L_47)
	.align		4
.L_47:
        /*00dc*/ 	.word	index@(_ZN7cutlass13device_kernelIN5flash19enable_sm80_to_sm89INS1_16FlashAttnFwdSm80INS1_25CollectiveMainloopFwdSm80ILi8ELi1ELb0EN4cute5tupleIJNS5_1CILi128EEENS7_ILi64EEENS7_ILi192EEEEEELi192ENS_10bfloat16_tEfNS_4arch4Sm80ELb1ELb0ELb1ELb1ELb0ELb1ELb1ELb1EEENS1_21CollectiveEpilogueFwdINS6_IJS8_SA_S9_EEENS6_IJNS7_ILi1EEESI_SI_EEESC_SE_Li256ELb1ELb1ELb1ELb0EEENS1_36VarlenDynamicPersistentTileSchedulerILi128ELi64ELi256ELi256ELb1ELb1ELb0ELb1ELb1ELb1EEEEEEEEEvNT_6ParamsE)
        /*00e0*/ 	.word	0x00000004


	//----- nvinfo : EIATTR_FRAME_SIZE
	.align		4
.L_48:
        /*00e4*/ 	.byte	0x04, 0x11
        /*00e6*/ 	.short	(.L_50 - .L_49)
	.align		4
.L_49:
        /*00e8*/ 	.word	index@(_ZN7cutlass13device_kernelIN5flash19enable_sm80_to_sm89INS1_16FlashAttnFwdSm80INS1_25CollectiveMainloopFwdSm80ILi8ELi1ELb0EN4cute5tupleIJNS5_1CILi128EEENS7_ILi64EEENS7_ILi192EEEEEELi192ENS_10bfloat16_tEfNS_4arch4Sm80ELb1ELb0ELb1ELb1ELb0ELb1ELb1ELb1EEENS1_21CollectiveEpilogueFwdINS6_IJS8_SA_S9_EEENS6_IJNS7_ILi1EEESI_SI_EEESC_SE_Li256ELb1ELb1ELb1ELb0EEENS1_36VarlenDynamicPersistentTileSchedulerILi128ELi64ELi256ELi256ELb1ELb1ELb0ELb1ELb1ELb1EEEEEEEEEvNT_6ParamsE)
        /*00ec*/ 	.word	0x00000000


	//----- nvinfo : EIATTR_REGCOUNT
	.align		4
.L_50:
        /*00f0*/ 	.byte	0x04, 0x2f
        /*00f2*/ 	.short	(.L_52 - .L_51)
	.align		4
.L_51:
        /*00f4*/ 	.word	index@(_ZN7cutlass13device_kernelIN5flash19enable_sm80_to_sm89INS1_16FlashAttnFwdSm80INS1_25CollectiveMainloopFwdSm80ILi8ELi1ELb0EN4cute5tupleIJNS5_1CILi128EEENS7_ILi64EEENS7_ILi192EEEEEELi192ENS_10bfloat16_tEfNS_4arch4Sm80ELb1ELb0ELb1ELb1ELb0ELb0ELb1ELb1EEENS1_21CollectiveEpilogueFwdINS6_IJS8_SA_S9_EEENS6_IJNS7_ILi1EEESI_SI_EEESC_SE_Li256ELb1ELb1ELb1ELb0EEENS1_36VarlenDynamicPersistentTileSchedulerILi128ELi64ELi256ELi256ELb1ELb1ELb0ELb1ELb1ELb1EEEEEEEEEvNT_6ParamsE)
        /*00f8*/ 	.word	0x00000004


	//----- nvinfo : EIATTR_FRAME_SIZE
	.align		4
.L_52:
        /*00fc*/ 	.byte	0x04, 0x11
        /*00fe*/ 	.short	(.L_54 - .L_53)
	.align		4
.L_53:
        /*0100*/ 	.word	index@(_ZN7cutlass13device_kernelIN5flash19enable_sm80_to_sm89INS1_16FlashAttnFwdSm80INS1_25CollectiveMainloopFwdSm80ILi8ELi1ELb0EN4cute5tupleIJNS5_1CILi128EEENS7_ILi64EEENS7_ILi192EEEEEELi192ENS_10bfloat16_tEfNS_4arch4Sm80ELb1ELb0ELb1ELb1ELb0ELb0ELb1ELb1EEENS1_21CollectiveEpilogueFwdINS6_IJS8_SA_S9_EEENS6_IJNS7_ILi1EEESI_SI_EEESC_SE_Li256ELb1ELb1ELb1ELb0EEENS1_36VarlenDynamicPersistentTileSchedulerILi128ELi64ELi256ELi256ELb1ELb1ELb0ELb1ELb1ELb1EEEEEEEEEvNT_6ParamsE)
        /*0104*/ 	.word	0x00000000


	//----- nvinfo : EIATTR_REGCOUNT
	.align		4
.L_54:
        /*0108*/ 	.byte	0x04, 0x2f
        /*010a*/ 	.short	(.L_56 - .L_55)
	.align		4
.L_55:
        /*010c*/ 	.word	index@(_ZN7cutlass13device_kernelIN5flash19enable_sm80_to_sm89INS1_16FlashAttnFwdSm80INS1_25CollectiveMainloopFwdSm80ILi8ELi1ELb1EN4cute5tupleIJNS5_1CILi128EEENS7_ILi96EEENS7_ILi192EEEEEELi192ENS_10bfloat16_tEfNS_4arch4Sm80ELb1ELb0ELb1ELb0ELb0ELb0ELb1ELb1EEENS1_21CollectiveEpilogueFwdINS6_IJS8_SA_S9_EEENS6_IJNS7_ILi1EEESI_SI_EEESC_SE_Li256ELb0ELb1ELb1ELb0EEENS1_30DynamicPersistentTileSchedulerILi256ELi256ELb1ELb1ELb0EEEEEEEEEvNT_6ParamsE)
        /*0110*/ 	.word	0x00000004


	//----- nvinfo : EIATTR_FRAME_SIZE
	.align		4
.L_56:
        /*0114*/ 	.byte	0x04, 0x11
        /*0116*/ 	.short	(.L_58 - .L_57)
	.align		4
.L_57:
        /*0118*/ 	.word	index@(_ZN7cutlass13device_kernelIN5flash19enable_sm80_to_sm89INS1_16FlashAttnFwdSm80INS1_25CollectiveMainloopFwdSm80ILi8ELi1ELb1EN4cute5tupleIJNS5_1CILi128EEENS7_ILi96EEENS7_ILi192EEEEEELi192ENS_10bfloat16_tEfNS_4arch4Sm80ELb1ELb0ELb1ELb0ELb0ELb0ELb1ELb1EEENS1_21CollectiveEpilogueFwdINS6_IJS8_SA_S9_EEENS6_IJNS7_ILi1EEESI_SI_EEESC_SE_Li256ELb0ELb1ELb1ELb0EEENS1_30DynamicPersistentTileSchedulerILi256ELi256ELb1ELb1ELb0EEEEEEEEEvNT_6ParamsE)
        /*011c*/ 	.word	0x00000000


	//----- nvinfo : EIATTR_REGCOUNT
	.align		4
.L_58:
        /*0120*/ 	.byte	0x04, 0x2f
        /*0122*/ 	.short	(.L_60 - .L_59)
	.align		4
.L_59:
        /*0124*/ 	.word	index@(_ZN7cutlass13device_kernelIN5flash19enable_sm80_to_sm89INS1_16FlashAttnFwdSm80INS1_25CollectiveMainloopFwdSm80ILi8ELi1ELb0EN4cute5tupleIJNS5_1CILi128EEENS7_ILi64EEENS7_ILi192EEEEEELi192ENS_10bfloat16_tEfNS_4arch4Sm80ELb0ELb1ELb1ELb1ELb0ELb1ELb1ELb1EEENS1_21CollectiveEpilogueFwdINS6_IJS8_SA_S9_EEENS6_IJNS7_ILi1EEESI_SI_EEESC_SE_Li256ELb1ELb1ELb1ELb0EEENS1_36VarlenDynamicPersistentTileSchedulerILi128ELi64ELi256ELi256ELb1ELb1ELb0ELb1ELb0ELb1EEEEEEEEEvNT_6ParamsE)
        /*0128*/ 	.word	0x00000004


	//----- nvinfo : EIATTR_FRAME_SIZE
	.align		4
.L_60:
        /*012c*/ 	.byte	0x04, 0x11
        /*012e*/ 	.short	(.L_62 - .L_61)
	.align		4
.L_61:
        /*0130*/ 	.word	index@(_ZN7cutlass13device_kernelIN5flash19enable_sm80_to_sm89INS1_16FlashAttnFwdSm80INS1_25CollectiveMainloopFwdSm80ILi8ELi1ELb0EN4cute5tupleIJNS5_1CILi128EEENS7_ILi64EEENS7_ILi192EEEEEELi192ENS_10bfloat16_tEfNS_4arch4Sm80ELb0ELb1ELb1ELb1ELb0ELb1ELb1ELb1EEENS1_21CollectiveEpilogueFwdINS6_IJS8_SA_S9_EEENS6_IJNS7_ILi1EEESI_SI_EEESC_SE_Li256ELb1ELb1ELb1ELb0EEENS1_36VarlenDynamicPersistentTileSchedulerILi128ELi64ELi256ELi256ELb1ELb1ELb0ELb1ELb0ELb1EEEEEEEEEvNT_6ParamsE)
        /*0134*/ 	.word	0x00000000


	//----- nvinfo : EIATTR_REGCOUNT
	.align		4
.L_62:
        /*0138*/ 	.byte	0x04, 0x2f
        /*013a*/ 	.short	(.L_64 - .L_63)
	.align		4
.L_63:
        /*013c*/ 	.word	index@(_ZN7cutlass13device_kernelIN5flash19enable_sm80_to_sm89INS1_16FlashAttnFwdSm80INS1_25CollectiveMainloopFwdSm80ILi8ELi1ELb0EN4cute5tupleIJNS5_1CILi128EEENS7_ILi64EEENS7_ILi192EEEEEELi192ENS_10bfloat16_tEfNS_4arch4Sm80ELb0ELb1ELb1ELb1ELb0ELb0ELb1ELb1EEENS1_21CollectiveEpilogueFwdINS6_IJS8_SA_S9_EEENS6_IJNS7_ILi1EEESI_SI_EEESC_SE_Li256ELb1ELb1ELb1ELb0EEENS1_36VarlenDynamicPersistentTileSchedulerILi128ELi64ELi256ELi256ELb1ELb1ELb0ELb1ELb0ELb1EEEEEEEEEvNT_6ParamsE)
        /*0140*/ 	.word	0x00000004


	//----- nvinfo : EIATTR_FRAME_SIZE
	.align		4
.L_64:
        /*0144*/ 	.byte	0x04, 0x11
        /*0146*/ 	.short	(.L_66 - .L_65)
	.align		4
.L_65:
        /*0148*/ 	.word	index@(_ZN7cutlass13device_kernelIN5flash19enable_sm80_to_sm89INS1_16FlashAttnFwdSm80INS1_25CollectiveMainloopFwdSm80ILi8ELi1ELb0EN4cute5tupleIJNS5_1CILi128EEENS7_ILi64EEENS7_ILi192EEEEEELi192ENS_10bfloat16_tEfNS_4arch4Sm80ELb0ELb1ELb1ELb1ELb0ELb0ELb1ELb1EEENS1_21CollectiveEpilogueFwdINS6_IJS8_SA_S9_EEENS6_IJNS7_ILi1EEESI_SI_EEESC_SE_Li256ELb1ELb1ELb1ELb0EEENS1_36VarlenDynamicPersistentTileSchedulerILi128ELi64ELi256ELi256ELb1ELb1ELb0ELb1ELb0ELb1EEEEEEEEEvNT_6ParamsE)
        /*014c*/ 	.word	0x00000000


	//----- nvinfo : EIATTR_REGCOUNT
	.align		4
.L_66:
        /*0150*/ 	.byte	0x04, 0x2f
        /*0152*/ 	.short	(.L_68 - .L_67)
	.align		4
.L_67:
        /*0154*/ 	.word	index@(_ZN7cutlass13device_kernelIN5flash19enable_sm80_to_sm89INS1_16FlashAttnFwdSm80INS1_25CollectiveMainloopFwdSm80ILi8ELi1ELb0EN4cute5tupleIJNS5_1CILi128EEENS7_ILi64EEENS7_ILi192EEEEEELi192ENS_10bfloat16_tEfNS_4arch4Sm80ELb0ELb1ELb1ELb0ELb0ELb0ELb1ELb1EEENS1_21CollectiveEpilogueFwdINS6_IJS8_SA_S9_EEENS6_IJNS7_ILi1EEESI_SI_EEESC_SE_Li256ELb0ELb1ELb1ELb0EEENS1_19SingleTileSchedulerILb0ELb1ELb1ELi128EEEEEEEEEvNT_6ParamsE)
        /*0158*/ 	.word	0x00000004


	//----- nvinfo : EIATTR_FRAME_SIZE
	.align		4
.L_68:
        /*015c*/ 	.byte	0x04, 0x11
        /*015e*/ 	.short	(.L_70 - .L_69)
	.align		4
.L_69:
        /*0160*/ 	.word	index@(_ZN7cutlass13device_kernelIN5flash19enable_sm80_to_sm89INS1_16FlashAttnFwdSm80INS1_25CollectiveMainloopFwdSm80ILi8ELi1ELb0EN4cute5tupleIJNS5_1CILi128EEENS7_ILi64EEENS7_ILi192EEEEEELi192ENS_10bfloat16_tEfNS_4arch4Sm80ELb0ELb1ELb1ELb0ELb0ELb0ELb1ELb1EEENS1_21CollectiveEpilogueFwdINS6_IJS8_SA_S9_EEENS6_IJNS7_ILi1EEESI_SI_EEESC_SE_Li256ELb0ELb1ELb1ELb0EEENS1_19SingleTileSchedulerILb0ELb1ELb1ELi128EEEEEEEEEvNT_6ParamsE)
        /*0164*/ 	.word	0x00000000


	//----- nvinfo : EIATTR_REGCOUNT
	.align		4
.L_70:
        /*0168*/ 	.byte	0x04, 0x2f
        /*016a*/ 	.short	(.L_72 - .L_71)
	.align		4
.L_71:
        /*016c*/ 	.word	index@(_ZN7cutlass13device_kernelIN5flash19enable_sm80_to_sm89INS1_16FlashAttnFwdSm80INS1_25CollectiveMainloopFwdSm80ILi8ELi1ELb0EN4cute5tupleIJNS5_1CILi128EEENS7_ILi64EEENS7_ILi192EEEEEELi192ENS_10bfloat16_tEfNS_4arch4Sm80ELb0ELb0ELb1ELb1ELb0ELb1ELb1ELb1EEENS1_21CollectiveEpilogueFwdINS6_IJS8_SA_S9_EEENS6_IJNS7_ILi1EEESI_SI_EEESC_SE_Li256ELb1ELb1ELb1ELb0EEENS1_36VarlenDynamicPersistentTileSchedulerILi128ELi64ELi256ELi256ELb1ELb1ELb0ELb0ELb1ELb1EEEEEEEEEvNT_6ParamsE)
        /*0170*/ 	.word	0x00000004


	//----- nvinfo : EIATTR_FRAME_SIZE
	.align		4
.L_72:
        /*0174*/ 	.byte	0x04, 0x11
        /*0176*/ 	.short	(.L_74 - .L_73)
	.align		4
.L_73:
        /*0178*/ 	.word	index@(_ZN7cutlass13device_kernelIN5flash19enable_sm80_to_sm89INS1_16FlashAttnFwdSm80INS1_25CollectiveMainloopFwdSm80ILi8ELi1ELb0EN4cute5tupleIJNS5_1CILi128EEENS7_ILi64EEENS7_ILi192EEEEEELi192ENS_10bfloat16_tEfNS_4arch4Sm80ELb0ELb0ELb1ELb1ELb0ELb1ELb1ELb1EEENS1_21CollectiveEpilogueFwdINS6_IJS8_SA_S9_EEENS6_IJNS7_ILi1EEESI_SI_EEESC_SE_Li256ELb1ELb1ELb1ELb0EEENS1_36VarlenDynamicPersistentTileSchedulerILi128ELi64ELi256ELi256ELb1ELb1ELb0ELb0ELb1ELb1EEEEEEEEEvNT_6ParamsE)
        /*017c*/ 	.word	0x00000000


	//----- nvinfo : EIATTR_REGCOUNT
	.align		4
.L_74:
        /*0180*/ 	.byte	0x04, 0x2f
        /*0182*/ 	.short	(.L_76 - .L_75)
	.align		4
.L_75:
        /*0184*/ 	.word	index@(_ZN7cutlass13device_kernelIN5flash19enable_sm80_to_sm89INS1_16FlashAttnFwdSm80INS1_25CollectiveMainloopFwdSm80ILi8ELi1ELb0EN4cute5tupleIJNS5_1CILi128EEENS7_ILi64EEENS7_ILi192EEEEEELi192ENS_10bfloat16_tEfNS_4arch4Sm80ELb0ELb0ELb1ELb1ELb0ELb0ELb1ELb1EEENS1_21CollectiveEpilogueFwdINS6_IJS8_SA_S9_EEENS6_IJNS7_ILi1EEESI_SI_EEESC_SE_Li256ELb1ELb1ELb1ELb0EEENS1_36VarlenDynamicPersistentTileSchedulerILi128ELi64ELi256ELi256ELb1ELb1ELb0ELb0ELb1ELb1EEEEEEEEEvNT_6ParamsE)
        /*0188*/ 	.word	0x00000004


	//----- nvinfo : EIATTR_FRAME_SIZE
	.align		4
.L_76:
        /*018c*/ 	.byte	0x04, 0x11
        /*018e*/ 	.short	(.L_78 - .L_77)
	.align		4
.L_77:
        /*0190*/ 	.word	index@(_ZN7cutlass13device_kernelIN5flash19enable_sm80_to_sm89INS1_16FlashAttnFwdSm80INS1_25CollectiveMainloopFwdSm80ILi8ELi1ELb0EN4cute5tupleIJNS5_1CILi128EEENS7_ILi64EEENS7_ILi192EEEEEELi192ENS_10bfloat16_tEfNS_4arch4Sm80ELb0ELb0ELb1ELb1ELb0ELb0ELb1ELb1EEENS1_21CollectiveEpilogueFwdINS6_IJS8_SA_S9_EEENS6_IJNS7_ILi1EEESI_SI_EEESC_SE_Li256ELb1ELb1ELb1ELb0EEENS1_36VarlenDynamicPersistentTileSchedulerILi128ELi64ELi256ELi256ELb1ELb1ELb0ELb0ELb1ELb1EEEEEEEEEvNT_6ParamsE)
        /*0194*/ 	.word	0x00000000


	//----- nvinfo : EIATTR_REGCOUNT
	.align		4
.L_78:
        /*0198*/ 	.byte	0x04, 0x2f
        /*019a*/ 	.short	(.L_80 - .L_79)
	.align		4
.L_79:
        /*019c*/ 	.word	index@(_ZN7cutlass13device_kernelIN5flash19enable_sm80_to_sm89INS1_16FlashAttnFwdSm80INS1_25CollectiveMainloopFwdSm80ILi8ELi1ELb1EN4cute5tupleIJNS5_1CILi128EEENS7_ILi96EEENS7_ILi192EEEEEELi192ENS_10bfloat16_tEfNS_4arch4Sm80ELb0ELb0ELb1ELb0ELb0ELb0ELb1ELb1EEENS1_21CollectiveEpilogueFwdINS6_IJS8_SA_S9_EEENS6_IJNS7_ILi1EEESI_SI_EEESC_SE_Li256ELb0ELb1ELb1ELb0EEENS1_19SingleTileSchedulerILb0ELb1ELb1ELi128EEEEEEEEEvNT_6ParamsE)
        /*01a0*/ 	.word	0x00000004


	//----- nvinfo : EIATTR_FRAME_SIZE
	.align		4
.L_80:
        /*01a4*/ 	.byte	0x04, 0x11
        /*01a6*/ 	.short	(.L_82 - .L_81)
	.align		4
.L_81:
        /*01a8*/ 	.word	index@(_ZN7cutlass13device_kernelIN5flash19enable_sm80_to_sm89INS1_16FlashAttnFwdSm80INS1_25CollectiveMainloopFwdSm80ILi8ELi1ELb1EN4cute5tupleIJNS5_1CILi128EEENS7_ILi96EEENS7_ILi192EEEEEELi192ENS_10bfloat16_tEfNS_4arch4Sm80ELb0ELb0ELb1ELb0ELb0ELb0ELb1ELb1EEENS1_21CollectiveEpilogueFwdINS6_IJS8_SA_S9_EEENS6_IJNS7_ILi1EEESI_SI_EEESC_SE_Li256ELb0ELb1ELb1ELb0EEENS1_19SingleTileSchedulerILb0ELb1ELb1ELi128EEEEEEEEEvNT_6ParamsE)
        /*01ac*/ 	.word	0x00000000


	//----- nvinfo : EIATTR_MIN_STACK_SIZE
	.align		4
.L_82:
        /*01b0*/ 	.byte	0x04, 0x12
        /*01b2*/ 	.short	(.L_84 - .L_83)
	.align		4
.L_83:
        /*01b4*/ 	.word	index@(_ZN7cutlass13device_kernelIN5flash19enable_sm80_to_sm89INS1_16FlashAttnFwdSm80INS1_25CollectiveMainloopFwdSm80ILi8ELi1ELb1EN4cute5tupleIJNS5_1CILi128EEENS7_ILi96EEENS7_ILi192EEEEEELi192ENS_10bfloat16_tEfNS_4arch4Sm80ELb0ELb0ELb1ELb0ELb0ELb0ELb1ELb1EEENS1_21CollectiveEpilogueFwdINS6_IJS8_SA_S9_EEENS6_IJNS7_ILi1EEESI_SI_EEESC_SE_Li256ELb0ELb1ELb1ELb0EEENS1_19SingleTileSchedulerILb0ELb1ELb1ELi128EEEEEEEEEvNT_6ParamsE)
        /*01b8*/ 	.word	0x00000000


	//----- nvinfo : EIATTR_MIN_STACK_SIZE
	.align		4
.L_84:
        /*01bc*/ 	.byte	0x04, 0x12
        /*01be*/ 	.short	(.L_86 - .L_85)
	.align		4
.L_85:
        /*01c0*/ 	.word	index@(_ZN7cutlass13device_kernelIN5flash19enable_sm80_to_sm89INS1_16FlashAttnFwdSm80INS1_25CollectiveMainloopFwdSm80ILi8ELi1ELb0EN4cute5tupleIJNS5_1CILi128EEENS7_ILi64EEENS7_ILi192EEEEEELi192ENS_10bfloat16_tEfNS_4arch4Sm80ELb0ELb0ELb1ELb1ELb0ELb0ELb1ELb1EEENS1_21CollectiveEpilogueFwdINS6_IJS8_SA_S9_EEENS6_IJNS7_ILi1EEESI_SI_EEESC_SE_Li256ELb1ELb1ELb1ELb0EEENS1_36VarlenDynamicPersistentTileSchedulerILi128ELi64ELi256ELi256ELb1ELb1ELb0ELb0ELb1ELb1EEEEEEEEEvNT_6ParamsE)
        /*01c4*/ 	.word	0x00000000


	//----- nvinfo : EIATTR_MIN_STACK_SIZE
	.align		4
.L_86:
        /*01c8*/ 	.byte	0x04, 0x12
        /*01ca*/ 	.short	(.L_88 - .L_87)
	.align		4
.L_87:
        /*01cc*/ 	.word	index@(_ZN7cutlass13device_kernelIN5flash19enable_sm80_to_sm89INS1_16FlashAttnFwdSm80INS1_25CollectiveMainloopFwdSm80ILi8ELi1ELb0EN4cute5tupleIJNS5_1CILi128EEENS7_ILi64EEENS7_ILi192EEEEEELi192ENS_10bfloat16_tEfNS_4arch4Sm80ELb0ELb0ELb1ELb1ELb0ELb1ELb1ELb1EEENS1_21CollectiveEpilogueFwdINS6_IJS8_SA_S9_EEENS6_IJNS7_ILi1EEESI_SI_EEESC_SE_Li256ELb1ELb1ELb1ELb0EEENS1_36VarlenDynamicPersistentTileSchedulerILi128ELi64ELi256ELi256ELb1ELb1ELb0ELb0ELb1ELb1EEEEEEEEEvNT_6ParamsE)
        /*01d0*/ 	.word	0x00000000


	//----- nvinfo : EIATTR_MIN_STACK_SIZE
	.align		4
.L_88:
        /*01d4*/ 	.byte	0x04, 0x12
        /*01d6*/ 	.short	(.L_90 - .L_89)
	.align		4
.L_89:
        /*01d8*/ 	.word	index@(_ZN7cutlass13device_kernelIN5flash19enable_sm80_to_sm89INS1_16FlashAttnFwdSm80INS1_25CollectiveMainloopFwdSm80ILi8ELi1ELb0EN4cute5tupleIJNS5_1CILi128EEENS7_ILi64EEENS7_ILi192EEEEEELi192ENS_10bfloat16_tEfNS_4arch4Sm80ELb0ELb1ELb1ELb0ELb0ELb0ELb1ELb1EEENS1_21CollectiveEpilogueFwdINS6_IJS8_SA_S9_EEENS6_IJNS7_ILi1EEESI_SI_EEESC_SE_Li256ELb0ELb1ELb1ELb0EEENS1_19SingleTileSchedulerILb0ELb1ELb1ELi128EEEEEEEEEvNT_6ParamsE)
        /*01dc*/ 	.word	0x00000000


	//----- nvinfo : EIATTR_MIN_STACK_SIZE
	.align		4
.L_90:
        /*01e0*/ 	.byte	0x04, 0x12
        /*01e2*/ 	.short	(.L_92 - .L_91)
	.align		4
.L_91:
        /*01e4*/ 	.word	index@(_ZN7cutlass13device_kernelIN5flash19enable_sm80_to_sm89INS1_16FlashAttnFwdSm80INS1_25CollectiveMainloopFwdSm80ILi8ELi1ELb0EN4cute5tupleIJNS5_1CILi128EEENS7_ILi64EEENS7_ILi192EEEEEELi192ENS_10bfloat16_tEfNS_4arch4Sm80ELb0ELb1ELb1ELb1ELb0ELb0ELb1ELb1EEENS1_21CollectiveEpilogueFwdINS6_IJS8_SA_S9_EEENS6_IJNS7_ILi1EEESI_SI_EEESC_SE_Li256ELb1ELb1ELb1ELb0EEENS1_36VarlenDynamicPersistentTileSchedulerILi128ELi64ELi256ELi256ELb1ELb1ELb0ELb1ELb0ELb1EEEEEEEEEvNT_6ParamsE)
        /*01e8*/ 	.word	0x00000000


	//----- nvinfo : EIATTR_MIN_STACK_SIZE
	.align		4
.L_92:
        /*01ec*/ 	.byte	0x04, 0x12
        /*01ee*/ 	.short	(.L_94 - .L_93)
	.align		4
.L_93:
        /*01f0*/ 	.word	index@(_ZN7cutlass13device_kernelIN5flash19enable_sm80_to_sm89INS1_16FlashAttnFwdSm80INS1_25CollectiveMainloopFwdSm80ILi8ELi1ELb0EN4cute5tupleIJNS5_1CILi128EEENS7_ILi64EEENS7_ILi192EEEEEELi192ENS_10bfloat16_tEfNS_4arch4Sm80ELb0ELb1ELb1ELb1ELb0ELb1ELb1ELb1EEENS1_21CollectiveEpilogueFwdINS6_IJS8_SA_S9_EEENS6_IJNS7_ILi1EEESI_SI_EEESC_SE_Li256ELb1ELb1ELb1ELb0EEENS1_36VarlenDynamicPersistentTileSchedulerILi128ELi64ELi256ELi256ELb1ELb1ELb0ELb1ELb0ELb1EEEEEEEEEvNT_6ParamsE)
        /*01f4*/ 	.word	0x00000000


	//----- nvinfo : EIATTR_MIN_STACK_SIZE
	.align		4
.L_94:
        /*01f8*/ 	.byte	0x04, 0x12
        /*01fa*/ 	.short	(.L_96 - .L_95)
	.align		4
.L_95:
        /*01fc*/ 	.word	index@(_ZN7cutlass13device_kernelIN5flash19enable_sm80_to_sm89INS1_16FlashAttnFwdSm80INS1_25CollectiveMainloopFwdSm80ILi8ELi1ELb1EN4cute5tupleIJNS5_1CILi128EEENS7_ILi96EEENS7_ILi192EEEEEELi192ENS_10bfloat16_tEfNS_4arch4Sm80ELb1ELb0ELb1ELb0ELb0ELb0ELb1ELb1EEENS1_21CollectiveEpilogueFwdINS6_IJS8_SA_S9_EEENS6_IJNS7_ILi1EEESI_SI_EEESC_SE_Li256ELb0ELb1ELb1ELb0EEENS1_30DynamicPersistentTileSchedulerILi256ELi256ELb1ELb1ELb0EEEEEEEEEvNT_6ParamsE)
        /*0200*/ 	.word	0x00000000


	//----- nvinfo : EIATTR_MIN_STACK_SIZE
	.align		4
.L_96:
        /*0204*/ 	.byte	0x04, 0x12
        /*0206*/ 	.short	(.L_98 - .L_97)
	.align		4
.L_97:
        /*0208*/ 	.word	index@(_ZN7cutlass13device_kernelIN5flash19enable_sm80_to_sm89INS1_16FlashAttnFwdSm80INS1_25CollectiveMainloopFwdSm80ILi8ELi1ELb0EN4cute5tupleIJNS5_1CILi128EEENS7_ILi64EEENS7_ILi192EEEEEELi192ENS_10bfloat16_tEfNS_4arch4Sm80ELb1ELb0ELb1ELb1ELb0ELb0ELb1ELb1EEENS1_21CollectiveEpilogueFwdINS6_IJS8_SA_S9_EEENS6_IJNS7_ILi1EEESI_SI_EEESC_SE_Li256ELb1ELb1ELb1ELb0EEENS1_36VarlenDynamicPersistentTileSchedulerILi128ELi64ELi256ELi256ELb1ELb1ELb0ELb1ELb1ELb1EEEEEEEEEvNT_6ParamsE)
        /*020c*/ 	.word	0x00000000


	//----- nvinfo : EIATTR_MIN_STACK_SIZE
	.align		4
.L_98:
        /*0210*/ 	.byte	0x04, 0x12
        /*0212*/ 	.short	(.L_100 - .L_99)
	.align		4
.L_99:
        /*0214*/ 	.word	index@(_ZN7cutlass13device_kernelIN5flash19enable_sm80_to_sm89INS1_16FlashAttnFwdSm80INS1_25CollectiveMainloopFwdSm80ILi8ELi1ELb0EN4cute5tupleIJNS5_1CILi128EEENS7_ILi64EEENS7_ILi192EEEEEELi192ENS_10bfloat16_tEfNS_4arch4Sm80ELb1ELb0ELb1ELb1ELb0ELb1ELb1ELb1EEENS1_21CollectiveEpilogueFwdINS6_IJS8_SA_S9_EEENS6_IJNS7_ILi1EEESI_SI_EEESC_SE_Li256ELb1ELb1ELb1ELb0EEENS1_36VarlenDynamicPersistentTileSchedulerILi128ELi64ELi256ELi256ELb1ELb1ELb0ELb1ELb1ELb1EEEEEEEEEvNT_6ParamsE)
        /*0218*/ 	.word	0x00000000


	//----- nvinfo : EIATTR_MIN_STACK_SIZE
	.align		4
.L_100:
        /*021c*/ 	.byte	0x04, 0x12
        /*021e*/ 	.short	(.L_102 - .L_101)
	.align		4
.L_101:
        /*0220*/ 	.word	index@(_ZN7cutlass13device_kernelIN5flash19enable_sm80_to_sm89INS1_16FlashAttnFwdSm80INS1_25CollectiveMainloopFwdSm80ILi8ELi2ELb1EN4cute5tupleIJNS5_1CILi128EEENS7_ILi96EEENS7_ILi192EEEEEELi192ENS_10bfloat16_tEfNS_4arch4Sm80ELb0ELb0ELb1ELb0ELb0ELb0ELb1ELb1EEENS1_21CollectiveEpilogueFwdINS6_IJS8_SA_S9_EEENS6_IJNS7_ILi1EEESI_SI_EEESC_SE_Li256ELb0ELb1ELb1ELb0EEENS1_19SingleTileSchedulerILb0ELb1ELb1ELi128EEEEEEEEEvNT_6ParamsE)
        /*0224*/ 	.word	0x00000000


	//----- nvinfo : EIATTR_MIN_STACK_SIZE
	.align		4
.L_102:
        /*0228*/ 	.byte	0x04, 0x12
        /*022a*/ 	.short	(.L_104 - .L_103)
	.align		4
.L_103:
        /*022c*/ 	.word	index@(_ZN7cutlass13device_kernelIN5flash19enable_sm80_to_sm89INS1_16FlashAttnFwdSm80INS1_25CollectiveMainloopFwdSm80ILi8ELi2ELb0EN4cute5tupleIJNS5_1CILi128EEENS7_ILi64EEENS7_ILi192EEEEEELi192ENS_10bfloat16_tEfNS_4arch4Sm80ELb0ELb0ELb1ELb1ELb0ELb0ELb1ELb1EEENS1_21CollectiveEpilogueFwdINS6_IJS8_SA_S9_EEENS6_IJNS7_ILi1EEESI_SI_EEESC_SE_Li256ELb1ELb1ELb1ELb0EEENS1_36VarlenDynamicPersistentTileSchedulerILi128ELi64ELi256ELi256ELb1ELb1ELb0ELb0ELb1ELb1EEEEEEEEEvNT_6ParamsE)
        /*0230*/ 	.word	0x00000000


	//----- nvinfo : EIATTR_MIN_STACK_SIZE
	.align		4
.L_104:
        /*0234*/ 	.byte	0x04, 0x12
        /*0236*/ 	.short	(.L_106 - .L_105)
	.align		4
.L_105:
        /*0238*/ 	.word	index@(_ZN7cutlass13device_kernelIN5flash19enable_sm80_to_sm89INS1_16FlashAttnFwdSm80INS1_25CollectiveMainloopFwdSm80ILi8ELi2ELb0EN4cute5tupleIJNS5_1CILi128EEENS7_ILi64EEENS7_ILi192EEEEEELi192ENS_10bfloat16_tEfNS_4arch4Sm80ELb0ELb0ELb1ELb1ELb0ELb1ELb1ELb1EEENS1_21CollectiveEpilogueFwdINS6_IJS8_SA_S9_EEENS6_IJNS7_ILi1EEESI_SI_EEESC_SE_Li256ELb1ELb1ELb1ELb0EEENS1_36VarlenDynamicPersistentTileSchedulerILi128ELi64ELi256ELi256ELb1ELb1ELb0ELb0ELb1ELb1EEEEEEEEEvNT_6ParamsE)
        /*023c*/ 	.word	0x00000000


	//----- nvinfo : EIATTR_MIN_STACK_SIZE
	.align		4
.L_106:
        /*0240*/ 	.byte	0x04, 0x12
        /*0242*/ 	.short	(.L_108 - .L_107)
	.align		4
.L_107:
        /*0244*/ 	.word	index@(_ZN7cutlass13device_kernelIN5flash19enable_sm80_to_sm89INS1_16FlashAttnFwdSm80INS1_25CollectiveMainloopFwdSm80ILi8ELi2ELb0EN4cute5tupleIJNS5_1CILi128EEENS7_ILi64EEENS7_ILi192EEEEEELi192ENS_10bfloat16_tEfNS_4arch4Sm80ELb0ELb1ELb1ELb0ELb0ELb0ELb1ELb1EEENS1_21CollectiveEpilogueFwdINS6_IJS8_SA_S9_EEENS6_IJNS7_ILi1EEESI_SI_EEESC_SE_Li256ELb0ELb1ELb1ELb0EEENS1_19SingleTileSchedulerILb0ELb1ELb1ELi128EEEEEEEEEvNT_6ParamsE)
        /*0248*/ 	.word	0x00000000


	//----- nvinfo : EIATTR_MIN_STACK_SIZE
	.align		4
.L_108:
        /*024c*/ 	.byte	0x04, 0x12
        /*024e*/ 	.short	(.L_110 - .L_109)
	.align		4
.L_109:
        /*0250*/ 	.word	index@(_ZN7cutlass13device_kernelIN5flash19enable_sm80_to_sm89INS1_16FlashAttnFwdSm80INS1_25CollectiveMainloopFwdSm80ILi8ELi2ELb0EN4cute5tupleIJNS5_1CILi128EEENS7_ILi64EEENS7_ILi192EEEEEELi192ENS_10bfloat16_tEfNS_4arch4Sm80ELb0ELb1ELb1ELb1ELb0ELb0ELb1ELb1EEENS1_21CollectiveEpilogueFwdINS6_IJS8_SA_S9_EEENS6_IJNS7_ILi1EEESI_SI_EEESC_SE_Li256ELb1ELb1ELb1ELb0EEENS1_36VarlenDynamicPersistentTileSchedulerILi128ELi64ELi256ELi256ELb1ELb1ELb0ELb1ELb0ELb1EEEEEEEEEvNT_6ParamsE)
        /*0254*/ 	.word	0x00000000


	//----- nvinfo : EIATTR_MIN_STACK_SIZE
	.align		4
.L_110:
        /*0258*/ 	.byte	0x04, 0x12
        /*025a*/ 	.short	(.L_112 - .L_111)
	.align		4
.L_111:
        /*025c*/ 	.word	index@(_ZN7cutlass13device_kernelIN5flash19enable_sm80_to_sm89INS1_16FlashAttnFwdSm80INS1_25CollectiveMainloopFwdSm80ILi8ELi2ELb0EN4cute5tupleIJNS5_1CILi128EEENS7_ILi64EEENS7_ILi192EEEEEELi192ENS_10bfloat16_tEfNS_4arch4Sm80ELb0ELb1ELb1ELb1ELb0ELb1ELb1ELb1EEENS1_21CollectiveEpilogueFwdINS6_IJS8_SA_S9_EEENS6_IJNS7_ILi1EEESI_SI_EEESC_SE_Li256ELb1ELb1ELb1ELb0EEENS1_36VarlenDynamicPersistentTileSchedulerILi128ELi64ELi256ELi256ELb1ELb1ELb0ELb1ELb0ELb1EEEEEEEEEvNT_6ParamsE)
        /*0260*/ 	.word	0x00000000


	//----- nvinfo : EIATTR_MIN_STACK_SIZE
	.align		4
.L_112:
        /*0264*/ 	.byte	0x04, 0x12
        /*0266*/ 	.short	(.L_114 - .L_113)
	.align		4
.L_113:
        /*0268*/ 	.word	index@(_ZN7cutlass13device_kernelIN5flash19enable_sm80_to_sm89INS1_16FlashAttnFwdSm80INS1_25CollectiveMainloopFwdSm80ILi8ELi2ELb1EN4cute5tupleIJNS5_1CILi128EEENS7_ILi96EEENS7_ILi192EEEEEELi192ENS_10bfloat16_tEfNS_4arch4Sm80ELb1ELb0ELb1ELb0ELb0ELb0ELb1ELb1EEENS1_21CollectiveEpilogueFwdINS6_IJS8_SA_S9_EEENS6_IJNS7_ILi1EEESI_SI_EEESC_SE_Li256ELb0ELb1ELb1ELb0EEENS1_30DynamicPersistentTileSchedulerILi256ELi256ELb1ELb1ELb0EEEEEEEEEvNT_6ParamsE)
        /*026c*/ 	.word	0x00000000


	//----- nvinfo : EIATTR_MIN_STACK_SIZE
	.align		4
.L_114:
        /*0270*/ 	.byte	0x04, 0x12
        /*0272*/ 	.short	(.L_116 - .L_115)
	.align		4
.L_115:
        /*0274*/ 	.word	index@(_ZN7cutlass13device_kernelIN5flash19enable_sm80_to_sm89INS1_16FlashAttnFwdSm80INS1_25CollectiveMainloopFwdSm80ILi8ELi2ELb0EN4cute5tupleIJNS5_1CILi128EEENS7_ILi64EEENS7_ILi192EEEEEELi192ENS_10bfloat16_tEfNS_4arch4Sm80ELb1ELb0ELb1ELb1ELb0ELb0ELb1ELb1EEENS1_21CollectiveEpilogueFwdINS6_IJS8_SA_S9_EEENS6_IJNS7_ILi1EEESI_SI_EEESC_SE_Li256ELb1ELb1ELb1ELb0EEENS1_36VarlenDynamicPersistentTileSchedulerILi128ELi64ELi256ELi256ELb1ELb1ELb0ELb1ELb1ELb1EEEEEEEEEvNT_6ParamsE)
        /*0278*/ 	.word	0x00000000


	//----- nvinfo : EIATTR_MIN_STACK_SIZE
	.align		4
.L_116:
        /*027c*/ 	.byte	0x04, 0x12
        /*027e*/ 	.short	(.L_118 - .L_117)
	.align		4
.L_117:
        /*0280*/ 	.word	index@(_ZN7cutlass13device_kernelIN5flash19enable_sm80_to_sm89INS1_16FlashAttnFwdSm80INS1_25CollectiveMainloopFwdSm80ILi8ELi2ELb0EN4cute5tupleIJNS5_1CILi128EEENS7_ILi64EEENS7_ILi192EEEEEELi192ENS_10bfloat16_tEfNS_4arch4Sm80ELb1ELb0ELb1ELb1ELb0ELb1ELb1ELb1EEENS1_21CollectiveEpilogueFwdINS6_IJS8_SA_S9_EEENS6_IJNS7_ILi1EEESI_SI_EEESC_SE_Li256ELb1ELb1ELb1ELb0EEENS1_36VarlenDynamicPersistentTileSchedulerILi128ELi64ELi256ELi256ELb1ELb1ELb0ELb1ELb1ELb1EEEEEEEEEvNT_6ParamsE)
        /*0284*/ 	.word	0x00000000
.L_118:


//--------------------- .nv.compat                --------------------------
	.section	.nv.compat,"",@"SHT_CUDA_COMPAT_INFO"
	.align	4
        /*0000*/ 	.byte	0x02, 0x09, 0x01, 0x00, 0x02, 0x02, 0x01, 0x00, 0x02, 0x05, 0x05, 0x00, 0x03, 0x07, 0x01, 0x01
        /*0010*/ 	.byte	0x02, 0x03, 0x00, 0x00, 0x02, 0x06, 0x01, 0x00, 0x04, 0x0b, 0x08, 0x00, 0x00, 0x00, 0x00, 0x00
        /*0020*/ 	.byte	0x00, 0x00, 0x00, 0x00


//--------------------- .nv.info._ZN7cutlass13device_kernelIN5flash19enable_sm80_to_sm89INS1_16FlashAttnFwdSm80INS1_25CollectiveMainloopFwdSm80ILi8ELi1ELb1EN4cute5tupleIJNS5_1CILi128EEENS7_ILi96EEENS7_ILi192EEEEEELi192ENS_10bfloat16_tEfNS_4arch4Sm80ELb0ELb0ELb1ELb0ELb0ELb0ELb1ELb1EEENS1_21CollectiveEpilogueFwdINS6_IJS8_SA_S9_EEENS6_IJNS7_ILi1EEESI_SI_EEESC_SE_Li256ELb0ELb1ELb1ELb0EEENS1_19SingleTileSchedulerILb0ELb1ELb1ELi128EEEEEEEEEvNT_6ParamsE --------------------------
	.section	.nv.info._ZN7cutlass13device_kernelIN5flash19enable_sm80_to_sm89INS1_16FlashAttnFwdSm80INS1_25CollectiveMainloopFwdSm80ILi8ELi1ELb1EN4cute5tupleIJNS5_1CILi128EEENS7_ILi96EEENS7_ILi192EEEEEELi192ENS_10bfloat16_tEfNS_4arch4Sm80ELb0ELb0ELb1ELb0ELb0ELb0ELb1ELb1EEENS1_21CollectiveEpilogueFwdINS6_IJS8_SA_S9_EEENS6_IJNS7_ILi1EEESI_SI_EEESC_SE_Li256ELb0ELb1ELb1ELb0EEENS1_19SingleTileSchedulerILb0ELb1ELb1ELi128EEEEEEEEEvNT_6ParamsE,"",@"SHT_CUDA_INFO"
	.sectionflags	@""
	.align	4


	//----- nvinfo : EIATTR_CUDA_API_VERSION
	.align		4
        /*0000*/ 	.byte	0x04, 0x37
        /*0002*/ 	.short	(.L_120 - .L_119)
.L_119:
        /*0004*/ 	.word	0x00000082


	//----- nvinfo : EIATTR_KPARAM_INFO
	.align		4
.L_120:
        /*0008*/ 	.byte	0x04, 0x17
        /*000a*/ 	.short	(.L_122 - .L_121)
.L_121:
        /*000c*/ 	.word	0x00000000
        /*0010*/ 	.short	0x0000
        /*0012*/ 	.short	0x0000
        /*0014*/ 	.byte	0x00, 0xf0, 0x61, 0x10


	//----- nvinfo : EIATTR_SPARSE_MMA_MASK
	.align		4
.L_122:
        /*0018*/ 	.byte	0x03, 0x50
        /*001a*/ 	.short	0x0000


	//----- nvinfo : EIATTR_MAXREG_COUNT
	.align		4
        /*001c*/ 	.byte	0x03, 0x1b
        /*001e*/ 	.short	0x00ff


	//----- nvinfo : EIATTR_MERCURY_ISA_VERSION
	.align		4
        /*0020*/ 	.byte	0x03, 0x5f
        /*0022*/ 	.short	0x0101


	//----- nvinfo : EIATTR_EXIT_INSTR_OFFSETS
	.align		4
        /*0024*/ 	.byte	0x04, 0x1c
        /*0026*/ 	.short	(.L_124 - .L_123)


	//   ....[0]....
.L_123:
        /*0028*/ 	.word	0x00000010


	//----- nvinfo : EIATTR_MAX_THREADS
	.align		4
.L_124:
        /*002c*/ 	.byte	0x04, 0x05
        /*002e*/ 	.short	(.L_126 - .L_125)
.L_125:
        /*0030*/ 	.word	0x00000100
        /*0034*/ 	.word	0x00000001
        /*0038*/ 	.word	0x00000001


	//----- nvinfo : EIATTR_CBANK_PARAM_SIZE
	.align		4
.L_126:
        /*003c*/ 	.byte	0x03, 0x19
        /*003e*/ 	.short	0x0418


	//----- nvinfo : EIATTR_PARAM_CBANK
	.align		4
        /*0040*/ 	.byte	0x04, 0x0a
        /*0042*/ 	.short	(.L_128 - .L_127)
	.align		4
.L_127:
        /*0044*/ 	.word	index@(.nv.constant0._ZN7cutlass13device_kernelIN5flash19enable_sm80_to_sm89INS1_16FlashAttnFwdSm80INS1_25CollectiveMainloopFwdSm80ILi8ELi1ELb1EN4cute5tupleIJNS5_1CILi128EEENS7_ILi96EEENS7_ILi192EEEEEELi192ENS_10bfloat16_tEfNS_4arch4Sm80ELb0ELb0ELb1ELb0ELb0ELb0ELb1ELb1EEENS1_21CollectiveEpilogueFwdINS6_IJS8_SA_S9_EEENS6_IJNS7_ILi1EEESI_SI_EEESC_SE_Li256ELb0ELb1ELb1ELb0EEENS1_19SingleTileSchedulerILb0ELb1ELb1ELi128EEEEEEEEEvNT_6ParamsE)
        /*0048*/ 	.short	0x0210
        /*004a*/ 	.short	0x0418


	//----- nvinfo : EIATTR_SW_WAR
	.align		4
.L_128:
        /*004c*/ 	.byte	0x04, 0x36
        /*004e*/ 	.short	(.L_130 - .L_129)
.L_129:
        /*0050*/ 	.word	0x00000008
.L_130:


//--------------------- .nv.info._ZN7cutlass13device_kernelIN5flash19enable_sm80_to_sm89INS1_16FlashAttnFwdSm80INS1_25CollectiveMainloopFwdSm80ILi8ELi1ELb0EN4cute5tupleIJNS5_1CILi128EEENS7_ILi64EEENS7_ILi192EEEEEELi192ENS_10bfloat16_tEfNS_4arch4Sm80ELb0ELb0ELb1ELb1ELb0ELb0ELb1ELb1EEENS1_21CollectiveEpilogueFwdINS6_IJS8_SA_S9_EEENS6_IJNS7_ILi1EEESI_SI_EEESC_SE_Li256ELb1ELb1ELb1ELb0EEENS1_36VarlenDynamicPersistentTileSchedulerILi128ELi64ELi256ELi256ELb1ELb1ELb0ELb0ELb1ELb1EEEEEEEEEvNT_6ParamsE --------------------------
	.section	.nv.info._ZN7cutlass13device_kernelIN5flash19enable_sm80_to_sm89INS1_16FlashAttnFwdSm80INS1_25CollectiveMainloopFwdSm80ILi8ELi1ELb0EN4cute5tupleIJNS5_1CILi128EEENS7_ILi64EEENS7_ILi192EEEEEELi192ENS_10bfloat16_tEfNS_4arch4Sm80ELb0ELb0ELb1ELb1ELb0ELb0ELb1ELb1EEENS1_21CollectiveEpilogueFwdINS6_IJS8_SA_S9_EEENS6_IJNS7_ILi1EEESI_SI_EEESC_SE_Li256ELb1ELb1ELb1ELb0EEENS1_36VarlenDynamicPersistentTileSchedulerILi128ELi64ELi256ELi256ELb1ELb1ELb0ELb0ELb1ELb1EEEEEEEEEvNT_6ParamsE,"",@"SHT_CUDA_INFO"
	.sectionflags	@""
	.align	4


	//----- nvinfo : EIATTR_CUDA_API_VERSION
	.align		4
        /*0000*/ 	.byte	0x04, 0x37
        /*0002*/ 	.short	(.L_132 - .L_131)
.L_131:
        /*0004*/ 	.word	0x00000082


	//----- nvinfo : EIATTR_KPARAM_INFO
	.align		4
.L_132:
        /*0008*/ 	.byte	0x04, 0x17
        /*000a*/ 	.short	(.L_134 - .L_133)
.L_133:
        /*000c*/ 	.word	0x00000000
        /*0010*/ 	.short	0x0000
        /*0012*/ 	.short	0x0000
        /*0014*/ 	.byte	0x00, 0xf0, 0xe1, 0x10


	//----- nvinfo : EIATTR_SPARSE_MMA_MASK
	.align		4
.L_134:
        /*0018*/ 	.byte	0x03, 0x50
        /*001a*/ 	.short	0x0000


	//----- nvinfo : EIATTR_MAXREG_COUNT
	.align		4
        /*001c*/ 	.byte	0x03, 0x1b
        /*001e*/ 	.short	0x00ff


	//----- nvinfo : EIATTR_MERCURY_ISA_VERSION
	.align		4
        /*0020*/ 	.byte	0x03, 0x5f
        /*0022*/ 	.short	0x0101


	//----- nvinfo : EIATTR_EXIT_INSTR_OFFSETS
	.align		4
        /*0024*/ 	.byte	0x04, 0x1c
        /*0026*/ 	.short	(.L_136 - .L_135)


	//   ....[0]....
.L_135:
        /*0028*/ 	.word	0x00000010


	//----- nvinfo : EIATTR_MAX_THREADS
	.align		4
.L_136:
        /*002c*/ 	.byte	0x04, 0x05
        /*002e*/ 	.short	(.L_138 - .L_137)
.L_137:
        /*0030*/ 	.word	0x00000100
        /*0034*/ 	.word	0x00000001
        /*0038*/ 	.word	0x00000001


	//----- nvinfo : EIATTR_CBANK_PARAM_SIZE
	.align		4
.L_138:
        /*003c*/ 	.byte	0x03, 0x19
        /*003e*/ 	.short	0x0438


	//----- nvinfo : EIATTR_PARAM_CBANK
	.align		4
        /*0040*/ 	.byte	0x04, 0x0a
        /*0042*/ 	.short	(.L_140 - .L_139)
	.align		4
.L_139:
        /*0044*/ 	.word	index@(.nv.constant0._ZN7cutlass13device_kernelIN5flash19enable_sm80_to_sm89INS1_16FlashAttnFwdSm80INS1_25CollectiveMainloopFwdSm80ILi8ELi1ELb0EN4cute5tupleIJNS5_1CILi128EEENS7_ILi64EEENS7_ILi192EEEEEELi192ENS_10bfloat16_tEfNS_4arch4Sm80ELb0ELb0ELb1ELb1ELb0ELb0ELb1ELb1EEENS1_21CollectiveEpilogueFwdINS6_IJS8_SA_S9_EEENS6_IJNS7_ILi1EEESI_SI_EEESC_SE_Li256ELb1ELb1ELb1ELb0EEENS1_36VarlenDynamicPersistentTileSchedulerILi128ELi64ELi256ELi256ELb1ELb1ELb0ELb0ELb1ELb1EEEEEEEEEvNT_6ParamsE)
        /*0048*/ 	.short	0x0210
        /*004a*/ 	.short	0x0438


	//----- nvinfo : EIATTR_SW_WAR
	.align		4
.L_140:
        /*004c*/ 	.byte	0x04, 0x36
        /*004e*/ 	.short	(.L_142 - .L_141)
.L_141:
        /*0050*/ 	.word	0x00000008
.L_142:


//--------------------- .nv.info._ZN7cutlass13device_kernelIN5flash19enable_sm80_to_sm89INS1_16FlashAttnFwdSm80INS1_25CollectiveMainloopFwdSm80ILi8ELi1ELb0EN4cute5tupleIJNS5_1CILi128EEENS7_ILi64EEENS7_ILi192EEEEEELi192ENS_10bfloat16_tEfNS_4arch4Sm80ELb0ELb0ELb1ELb1ELb0ELb1ELb1ELb1EEENS1_21CollectiveEpilogueFwdINS6_IJS8_SA_S9_EEENS6_IJNS7_ILi1EEESI_SI_EEESC_SE_Li256ELb1ELb1ELb1ELb0EEENS1_36VarlenDynamicPersistentTileSchedulerILi128ELi64ELi256ELi256ELb1ELb1ELb0ELb0ELb1ELb1EEEEEEEEEvNT_6ParamsE --------------------------
	.section	.nv.info._ZN7cutlass13device_kernelIN5flash19enable_sm80_to_sm89INS1_16FlashAttnFwdSm80INS1_25CollectiveMainloopFwdSm80ILi8ELi1ELb0EN4cute5tupleIJNS5_1CILi128EEENS7_ILi64EEENS7_ILi192EEEEEELi192ENS_10bfloat16_tEfNS_4arch4Sm80ELb0ELb0ELb1ELb1ELb0ELb1ELb1ELb1EEENS1_21CollectiveEpilogueFwdINS6_IJS8_SA_S9_EEENS6_IJNS7_ILi1EEESI_SI_EEESC_SE_Li256ELb1ELb1ELb1ELb0EEENS1_36VarlenDynamicPersistentTileSchedulerILi128ELi64ELi256ELi256ELb1ELb1ELb0ELb0ELb1ELb1EEEEEEEEEvNT_6ParamsE,"",@"SHT_CUDA_INFO"
	.sectionflags	@""
	.align	4


	//----- nvinfo : EIATTR_CUDA_API_VERSION
	.align		4
        /*0000*/ 	.byte	0x04, 0x37
        /*0002*/ 	.short	(.L_144 - .L_143)
.L_143:
        /*0004*/ 	.word	0x00000082


	//----- nvinfo : EIATTR_KPARAM_INFO
	.align		4
.L_144:
        /*0008*/ 	.byte	0x04, 0x17
        /*000a*/ 	.short	(.L_146 - .L_145)
.L_145:
        /*000c*/ 	.word	0x00000000
        /*0010*/ 	.short	0x0000
        /*0012*/ 	.short	0x0000
        /*0014*/ 	.byte	0x00, 0xf0, 0xe1, 0x10


	//----- nvinfo : EIATTR_SPARSE_MMA_MASK
	.align		4
.L_146:
        /*0018*/ 	.byte	0x03, 0x50
        /*001a*/ 	.short	0x0000


	//----- nvinfo : EIATTR_MAXREG_COUNT
	.align		4
        /*001c*/ 	.byte	0x03, 0x1b
        /*001e*/ 	.short	0x00ff


	//----- nvinfo : EIATTR_MERCURY_ISA_VERSION
	.align		4
        /*0020*/ 	.byte	0x03, 0x5f
        /*0022*/ 	.short	0x0101


	//----- nvinfo : EIATTR_EXIT_INSTR_OFFSETS
	.align		4
        /*0024*/ 	.byte	0x04, 0x1c
        /*0026*/ 	.short	(.L_148 - .L_147)


	//   ....[0]....
.L_147:
        /*0028*/ 	.word	0x00000010


	//----- nvinfo : EIATTR_MAX_THREADS
	.align		4
.L_148:
        /*002c*/ 	.byte	0x04, 0x05
        /*002e*/ 	.short	(.L_150 - .L_149)
.L_149:
        /*0030*/ 	.word	0x00000100
        /*0034*/ 	.word	0x00000001
        /*0038*/ 	.word	0x00000001


	//----- nvinfo : EIATTR_CBANK_PARAM_SIZE
	.align		4
.L_150:
        /*003c*/ 	.byte	0x03, 0x19
        /*003e*/ 	.short	0x0438


	//----- nvinfo : EIATTR_PARAM_CBANK
	.align		4
        /*0040*/ 	.byte	0x04, 0x0a
        /*0042*/ 	.short	(.L_152 - .L_151)
	.align		4
.L_151:
        /*0044*/ 	.word	index@(.nv.constant0._ZN7cutlass13device_kernelIN5flash19enable_sm80_to_sm89INS1_16FlashAttnFwdSm80INS1_25CollectiveMainloopFwdSm80ILi8ELi1ELb0EN4cute5tupleIJNS5_1CILi128EEENS7_ILi64EEENS7_ILi192EEEEEELi192ENS_10bfloat16_tEfNS_4arch4Sm80ELb0ELb0ELb1ELb1ELb0ELb1ELb1ELb1EEENS1_21CollectiveEpilogueFwdINS6_IJS8_SA_S9_EEENS6_IJNS7_ILi1EEESI_SI_EEESC_SE_Li256ELb1ELb1ELb1ELb0EEENS1_36VarlenDynamicPersistentTileSchedulerILi128ELi64ELi256ELi256ELb1ELb1ELb0ELb0ELb1ELb1EEEEEEEEEvNT_6ParamsE)
        /*0048*/ 	.short	0x0210
        /*004a*/ 	.short	0x0438


	//----- nvinfo : EIATTR_SW_WAR
	.align		4
.L_152:
        /*004c*/ 	.byte	0x04, 0x36
        /*004e*/ 	.short	(.L_154 - .L_153)
.L_153:
        /*0050*/ 	.word	0x00000008
.L_154:


//--------------------- .nv.info._ZN7cutlass13device_kernelIN5flash19enable_sm80_to_sm89INS1_16FlashAttnFwdSm80INS1_25CollectiveMainloopFwdSm80ILi8ELi1ELb0EN4cute5tupleIJNS5_1CILi128EEENS7_ILi64EEENS7_ILi192EEEEEELi192ENS_10bfloat16_tEfNS_4arch4Sm80ELb0ELb1ELb1ELb0ELb0ELb0ELb1ELb1EEENS1_21CollectiveEpilogueFwdINS6_IJS8_SA_S9_EEENS6_IJNS7_ILi1EEESI_SI_EEESC_SE_Li256ELb0ELb1ELb1ELb0EEENS1_19SingleTileSchedulerILb0ELb1ELb1ELi128EEEEEEEEEvNT_6ParamsE --------------------------
	.section	.nv.info._ZN7cutlass13device_kernelIN5flash19enable_sm80_to_sm89INS1_16FlashAttnFwdSm80INS1_25CollectiveMainloopFwdSm80ILi8ELi1ELb0EN4cute5tupleIJNS5_1CILi128EEENS7_ILi64EEENS7_ILi192EEEEEELi192ENS_10bfloat16_tEfNS_4arch4Sm80ELb0ELb1ELb1ELb0ELb0ELb0ELb1ELb1EEENS1_21CollectiveEpilogueFwdINS6_IJS8_SA_S9_EEENS6_IJNS7_ILi1EEESI_SI_EEESC_SE_Li256ELb0ELb1ELb1ELb0EEENS1_19SingleTileSchedulerILb0ELb1ELb1ELi128EEEEEEEEEvNT_6ParamsE,"",@"SHT_CUDA_INFO"
	.sectionflags	@""
	.align	4


	//----- nvinfo : EIATTR_CUDA_API_VERSION
	.align		4
        /*0000*/ 	.byte	0x04, 0x37
        /*0002*/ 	.short	(.L_156 - .L_155)
.L_155:
        /*0004*/ 	.word	0x00000082


	//----- nvinfo : EIATTR_KPARAM_INFO
	.align		4
.L_156:
        /*0008*/ 	.byte	0x04, 0x17
        /*000a*/ 	.short	(.L_158 - .L_157)
.L_157:
        /*000c*/ 	.word	0x00000000
        /*0010*/ 	.short	0x0000
        /*0012*/ 	.short	0x0000
        /*0014*/ 	.byte	0x00, 0xf0, 0x61, 0x10


	//----- nvinfo : EIATTR_SPARSE_MMA_MASK
	.align		4
.L_158:
        /*0018*/ 	.byte	0x03, 0x50
        /*001a*/ 	.short	0x0000


	//----- nvinfo : EIATTR_MAXREG_COUNT
	.align		4
        /*001c*/ 	.byte	0x03, 0x1b
        /*001e*/ 	.short	0x00ff


	//----- nvinfo : EIATTR_MERCURY_ISA_VERSION
	.align		4
        /*0020*/ 	.byte	0x03, 0x5f
        /*0022*/ 	.short	0x0101


	//----- nvinfo : EIATTR_EXIT_INSTR_OFFSETS
	.align		4
        /*0024*/ 	.byte	0x04, 0x1c
        /*0026*/ 	.short	(.L_160 - .L_159)


	//   ....[0]....
.L_159:
        /*0028*/ 	.word	0x00000010


	//----- nvinfo : EIATTR_MAX_THREADS
	.align		4
.L_160:
        /*002c*/ 	.byte	0x04, 0x05
        /*002e*/ 	.short	(.L_162 - .L_161)
.L_161:
        /*0030*/ 	.word	0x00000100
        /*0034*/ 	.word	0x00000001
        /*0038*/ 	.word	0x00000001


	//----- nvinfo : EIATTR_CBANK_PARAM_SIZE
	.align		4
.L_162:
        /*003c*/ 	.byte	0x03, 0x19
        /*003e*/ 	.short	0x0418


	//----- nvinfo : EIATTR_PARAM_CBANK
	.align		4
        /*0040*/ 	.byte	0x04, 0x0a
        /*0042*/ 	.short	(.L_164 - .L_163)
	.align		4
.L_163:
        /*0044*/ 	.word	index@(.nv.constant0._ZN7cutlass13device_kernelIN5flash19enable_sm80_to_sm89INS1_16FlashAttnFwdSm80INS1_25CollectiveMainloopFwdSm80ILi8ELi1ELb0EN4cute5tupleIJNS5_1CILi128EEENS7_ILi64EEENS7_ILi192EEEEEELi192ENS_10bfloat16_tEfNS_4arch4Sm80ELb0ELb1ELb1ELb0ELb0ELb0ELb1ELb1EEENS1_21CollectiveEpilogueFwdINS6_IJS8_SA_S9_EEENS6_IJNS7_ILi1EEESI_SI_EEESC_SE_Li256ELb0ELb1ELb1ELb0EEENS1_19SingleTileSchedulerILb0ELb1ELb1ELi128EEEEEEEEEvNT_6ParamsE)
        /*0048*/ 	.short	0x0210
        /*004a*/ 	.short	0x0418


	//----- nvinfo : EIATTR_SW_WAR
	.align		4
.L_164:
        /*004c*/ 	.byte	0x04, 0x36
        /*004e*/ 	.short	(.L_166 - .L_165)
.L_165:
        /*0050*/ 	.word	0x00000008
.L_166:


//--------------------- .nv.info._ZN7cutlass13device_kernelIN5flash19enable_sm80_to_sm89INS1_16FlashAttnFwdSm80INS1_25CollectiveMainloopFwdSm80ILi8ELi1ELb0EN4cute5tupleIJNS5_1CILi128EEENS7_ILi64EEENS7_ILi192EEEEEELi192ENS_10bfloat16_tEfNS_4arch4Sm80ELb0ELb1ELb1ELb1ELb0ELb0ELb1ELb1EEENS1_21CollectiveEpilogueFwdINS6_IJS8_SA_S9_EEENS6_IJNS7_ILi1EEESI_SI_EEESC_SE_Li256ELb1ELb1ELb1ELb0EEENS1_36VarlenDynamicPersistentTileSchedulerILi128ELi64ELi256ELi256ELb1ELb1ELb0ELb1ELb0ELb1EEEEEEEEEvNT_6ParamsE --------------------------
	.section	.nv.info._ZN7cutlass13device_kernelIN5flash19enable_sm80_to_sm89INS1_16FlashAttnFwdSm80INS1_25CollectiveMainloopFwdSm80ILi8ELi1ELb0EN4cute5tupleIJNS5_1CILi128EEENS7_ILi64EEENS7_ILi192EEEEEELi192ENS_10bfloat16_tEfNS_4arch4Sm80ELb0ELb1ELb1ELb1ELb0ELb0ELb1ELb1EEENS1_21CollectiveEpilogueFwdINS6_IJS8_SA_S9_EEENS6_IJNS7_ILi1EEESI_SI_EEESC_SE_Li256ELb1ELb1ELb1ELb0EEENS1_36VarlenDynamicPersistentTileSchedulerILi128ELi64ELi256ELi256ELb1ELb1ELb0ELb1ELb0ELb1EEEEEEEEEvNT_6ParamsE,"",@"SHT_CUDA_INFO"
	.sectionflags	@""
	.align	4


	//----- nvinfo : EIATTR_CUDA_API_VERSION
	.align		4
        /*0000*/ 	.byte	0x04, 0x37
        /*0002*/ 	.short	(.L_168 - .L_167)
.L_167:
        /*0004*/ 	.word	0x00000082


	//----- nvinfo : EIATTR_KPARAM_INFO
	.align		4
.L_168:
        /*0008*/ 	.byte	0x04, 0x17
        /*000a*/ 	.short	(.L_170 - .L_169)
.L_169:
        /*000c*/ 	.word	0x00000000
        /*0010*/ 	.short	0x0000
        /*0012*/ 	.short	0x0000
        /*0014*/ 	.byte	0x00, 0xf0, 0xe1, 0x10


	//----- nvinfo : EIATTR_SPARSE_MMA_MASK
	.align		4
.L_170:
        /*0018*/ 	.byte	0x03, 0x50
        /*001a*/ 	.short	0x0000


	//----- nvinfo : EIATTR_MAXREG_COUNT
	.align		4
        /*001c*/ 	.byte	0x03, 0x1b
        /*001e*/ 	.short	0x00ff


	//----- nvinfo : EIATTR_MERCURY_ISA_VERSION
	.align		4
        /*0020*/ 	.byte	0x03, 0x5f
        /*0022*/ 	.short	0x0101


	//----- nvinfo : EIATTR_EXIT_INSTR_OFFSETS
	.align		4
        /*0024*/ 	.byte	0x04, 0x1c
        /*0026*/ 	.short	(.L_172 - .L_171)


	//   ....[0]....
.L_171:
        /*0028*/ 	.word	0x00000010


	//----- nvinfo : EIATTR_MAX_THREADS
	.align		4
.L_172:
        /*002c*/ 	.byte	0x04, 0x05
        /*002e*/ 	.short	(.L_174 - .L_173)
.L_173:
        /*0030*/ 	.word	0x00000100
        /*0034*/ 	.word	0x00000001
        /*0038*/ 	.word	0x00000001


	//----- nvinfo : EIATTR_CBANK_PARAM_SIZE
	.align		4
.L_174:
        /*003c*/ 	.byte	0x03, 0x19
        /*003e*/ 	.short	0x0438


	//----- nvinfo : EIATTR_PARAM_CBANK
	.align		4
        /*0040*/ 	.byte	0x04, 0x0a
        /*0042*/ 	.short	(.L_176 - .L_175)
	.align		4
.L_175:
        /*0044*/ 	.word	index@(.nv.constant0._ZN7cutlass13device_kernelIN5flash19enable_sm80_to_sm89INS1_16FlashAttnFwdSm80INS1_25CollectiveMainloopFwdSm80ILi8ELi1ELb0EN4cute5tupleIJNS5_1CILi128EEENS7_ILi64EEENS7_ILi192EEEEEELi192ENS_10bfloat16_tEfNS_4arch4Sm80ELb0ELb1ELb1ELb1ELb0ELb0ELb1ELb1EEENS1_21CollectiveEpilogueFwdINS6_IJS8_SA_S9_EEENS6_IJNS7_ILi1EEESI_SI_EEESC_SE_Li256ELb1ELb1ELb1ELb0EEENS1_36VarlenDynamicPersistentTileSchedulerILi128ELi64ELi256ELi256ELb1ELb1ELb0ELb1ELb0ELb1EEEEEEEEEvNT_6ParamsE)
        /*0048*/ 	.short	0x0210
        /*004a*/ 	.short	0x0438


	//----- nvinfo : EIATTR_SW_WAR
	.align		4
.L_176:
        /*004c*/ 	.byte	0x04, 0x36
        /*004e*/ 	.short	(.L_178 - .L_177)
.L_177:
        /*0050*/ 	.word	0x00000008
.L_178:


//--------------------- .nv.info._ZN7cutlass13device_kernelIN5flash19enable_sm80_to_sm89INS1_16FlashAttnFwdSm80INS1_25CollectiveMainloopFwdSm80ILi8ELi1ELb0EN4cute5tupleIJNS5_1CILi128EEENS7_ILi64EEENS7_ILi192EEEEEELi192ENS_10bfloat16_tEfNS_4arch4Sm80ELb0ELb1ELb1ELb1ELb0ELb1ELb1ELb1EEENS1_21CollectiveEpilogueFwdINS6_IJS8_SA_S9_EEENS6_IJNS7_ILi1EEESI_SI_EEESC_SE_Li256ELb1ELb1ELb1ELb0EEENS1_36VarlenDynamicPersistentTileSchedulerILi128ELi64ELi256ELi256ELb1ELb1ELb0ELb1ELb0ELb1EEEEEEEEEvNT_6ParamsE --------------------------
	.section	.nv.info._ZN7cutlass13device_kernelIN5flash19enable_sm80_to_sm89INS1_16FlashAttnFwdSm80INS1_25CollectiveMainloopFwdSm80ILi8ELi1ELb0EN4cute5tupleIJNS5_1CILi128EEENS7_ILi64EEENS7_ILi192EEEEEELi192ENS_10bfloat16_tEfNS_4arch4Sm80ELb0ELb1ELb1ELb1ELb0ELb1ELb1ELb1EEENS1_21CollectiveEpilogueFwdINS6_IJS8_SA_S9_EEENS6_IJNS7_ILi1EEESI_SI_EEESC_SE_Li256ELb1ELb1ELb1ELb0EEENS1_36VarlenDynamicPersistentTileSchedulerILi128ELi64ELi256ELi256ELb1ELb1ELb0ELb1ELb0ELb1EEEEEEEEEvNT_6ParamsE,"",@"SHT_CUDA_INFO"
	.sectionflags	@""
	.align	4


	//----- nvinfo : EIATTR_CUDA_API_VERSION
	.align		4
        /*0000*/ 	.byte	0x04, 0x37
        /*0002*/ 	.short	(.L_180 - .L_179)
.L_179:
        /*0004*/ 	.word	0x00000082


	//----- nvinfo : EIATTR_KPARAM_INFO
	.align		4
.L_180:
        /*0008*/ 	.byte	0x04, 0x17
        /*000a*/ 	.short	(.L_182 - .L_181)
.L_181:
        /*000c*/ 	.word	0x00000000
        /*0010*/ 	.short	0x0000
        /*0012*/ 	.short	0x0000
        /*0014*/ 	.byte	0x00, 0xf0, 0xe1, 0x10


	//----- nvinfo : EIATTR_SPARSE_MMA_MASK
	.align		4
.L_182:
        /*0018*/ 	.byte	0x03, 0x50
        /*001a*/ 	.short	0x0000


	//----- nvinfo : EIATTR_MAXREG_COUNT
	.align		4
        /*001c*/ 	.byte	0x03, 0x1b
        /*001e*/ 	.short	0x00ff


	//----- nvinfo : EIATTR_MERCURY_ISA_VERSION
	.align		4
        /*0020*/ 	.byte	0x03, 0x5f
        /*0022*/ 	.short	0x0101


	//----- nvinfo : EIATTR_EXIT_INSTR_OFFSETS
	.align		4
        /*0024*/ 	.byte	0x04, 0x1c
        /*0026*/ 	.short	(.L_184 - .L_183)


	//   ....[0]....
.L_183:
        /*0028*/ 	.word	0x00000010


	//----- nvinfo : EIATTR_MAX_THREADS
	.align		4
.L_184:
        /*002c*/ 	.byte	0x04, 0x05
        /*002e*/ 	.short	(.L_186 - .L_185)
.L_185:
        /*0030*/ 	.word	0x00000100
        /*0034*/ 	.word	0x00000001
        /*0038*/ 	.word	0x00000001


	//----- nvinfo : EIATTR_CBANK_PARAM_SIZE
	.align		4
.L_186:
        /*003c*/ 	.byte	0x03, 0x19
        /*003e*/ 	.short	0x0438


	//----- nvinfo : EIATTR_PARAM_CBANK
	.align		4
        /*0040*/ 	.byte	0x04, 0x0a
        /*0042*/ 	.short	(.L_188 - .L_187)
	.align		4
.L_187:
        /*0044*/ 	.word	index@(.nv.constant0._ZN7cutlass13device_kernelIN5flash19enable_sm80_to_sm89INS1_16FlashAttnFwdSm80INS1_25CollectiveMainloopFwdSm80ILi8ELi1ELb0EN4cute5tupleIJNS5_1CILi128EEENS7_ILi64EEENS7_ILi192EEEEEELi192ENS_10bfloat16_tEfNS_4arch4Sm80ELb0ELb1ELb1ELb1ELb0ELb1ELb1ELb1EEENS1_21CollectiveEpilogueFwdINS6_IJS8_SA_S9_EEENS6_IJNS7_ILi1EEESI_SI_EEESC_SE_Li256ELb1ELb1ELb1ELb0EEENS1_36VarlenDynamicPersistentTileSchedulerILi128ELi64ELi256ELi256ELb1ELb1ELb0ELb1ELb0ELb1EEEEEEEEEvNT_6ParamsE)
        /*0048*/ 	.short	0x0210
        /*004a*/ 	.short	0x0438


	//----- nvinfo : EIATTR_SW_WAR
	.align		4
.L_188:
        /*004c*/ 	.byte	0x04, 0x36
        /*004e*/ 	.short	(.L_190 - .L_189)
.L_189:
        /*0050*/ 	.word	0x00000008
.L_190:


//--------------------- .nv.info._ZN7cutlass13device_kernelIN5flash19enable_sm80_to_sm89INS1_16FlashAttnFwdSm80INS1_25CollectiveMainloopFwdSm80ILi8ELi1ELb1EN4cute5tupleIJNS5_1CILi128EEENS7_ILi96EEENS7_ILi192EEEEEELi192ENS_10bfloat16_tEfNS_4arch4Sm80ELb1ELb0ELb1ELb0ELb0ELb0ELb1ELb1EEENS1_21CollectiveEpilogueFwdINS6_IJS8_SA_S9_EEENS6_IJNS7_ILi1EEESI_SI_EEESC_SE_Li256ELb0ELb1ELb1ELb0EEENS1_30DynamicPersistentTileSchedulerILi256ELi256ELb1ELb1ELb0EEEEEEEEEvNT_6ParamsE --------------------------
	.section	.nv.info._ZN7cutlass13device_kernelIN5flash19enable_sm80_to_sm89INS1_16FlashAttnFwdSm80INS1_25CollectiveMainloopFwdSm80ILi8ELi1ELb1EN4cute5tupleIJNS5_1CILi128EEENS7_ILi96EEENS7_ILi192EEEEEELi192ENS_10bfloat16_tEfNS_4arch4Sm80ELb1ELb0ELb1ELb0ELb0ELb0ELb1ELb1EEENS1_21CollectiveEpilogueFwdINS6_IJS8_SA_S9_EEENS6_IJNS7_ILi1EEESI_SI_EEESC_SE_Li256ELb0ELb1ELb1ELb0EEENS1_30DynamicPersistentTileSchedulerILi256ELi256ELb1ELb1ELb0EEEEEEEEEvNT_6ParamsE,"",@"SHT_CUDA_INFO"
	.sectionflags	@""
	.align	4


	//----- nvinfo : EIATTR_CUDA_API_VERSION
	.align		4
        /*0000*/ 	.byte	0x04, 0x37
        /*0002*/ 	.short	(.L_192 - .L_191)
.L_191:
        /*0004*/ 	.word	0x00000082


	//----- nvinfo : EIATTR_KPARAM_INFO
	.align		4
.L_192:
        /*0008*/ 	.byte	0x04, 0x17
        /*000a*/ 	.short	(.L_194 - .L_193)
.L_193:
        /*000c*/ 	.word	0x00000000
        /*0010*/ 	.short	0x0000
        /*0012*/ 	.short	0x0000
        /*0014*/ 	.byte	0x00, 0xf0, 0xa1, 0x10


	//----- nvinfo : EIATTR_SPARSE_MMA_MASK
	.align		4
.L_194:
        /*0018*/ 	.byte	0x03, 0x50
        /*001a*/ 	.short	0x0000


	//----- nvinfo : EIATTR_MAXREG_COUNT
	.align		4
        /*001c*/ 	.byte	0x03, 0x1b
        /*001e*/ 	.short	0x00ff


	//----- nvinfo : EIATTR_MERCURY_ISA_VERSION
	.align		4
        /*0020*/ 	.byte	0x03, 0x5f
        /*0022*/ 	.short	0x0101


	//----- nvinfo : EIATTR_EXIT_INSTR_OFFSETS
	.align		4
        /*0024*/ 	.byte	0x04, 0x1c
        /*0026*/ 	.short	(.L_196 - .L_195)


	//   ....[0]....
.L_195:
        /*0028*/ 	.word	0x00000010


	//----- nvinfo : EIATTR_MAX_THREADS
	.align		4
.L_196:
        /*002c*/ 	.byte	0x04, 0x05
        /*002e*/ 	.short	(.L_198 - .L_197)
.L_197:
        /*0030*/ 	.word	0x00000100
        /*0034*/ 	.word	0x00000001
        /*0038*/ 	.word	0x00000001


	//----- nvinfo : EIATTR_CBANK_PARAM_SIZE
	.align		4
.L_198:
        /*003c*/ 	.byte	0x03, 0x19
        /*003e*/ 	.short	0x0428


	//----- nvinfo : EIATTR_PARAM_CBANK
	.align		4
        /*0040*/ 	.byte	0x04, 0x0a
        /*0042*/ 	.short	(.L_200 - .L_199)
	.align		4
.L_199:
        /*0044*/ 	.word	index@(.nv.constant0._ZN7cutlass13device_kernelIN5flash19enable_sm80_to_sm89INS1_16FlashAttnFwdSm80INS1_25CollectiveMainloopFwdSm80ILi8ELi1ELb1EN4cute5tupleIJNS5_1CILi128EEENS7_ILi96EEENS7_ILi192EEEEEELi192ENS_10bfloat16_tEfNS_4arch4Sm80ELb1ELb0ELb1ELb0ELb0ELb0ELb1ELb1EEENS1_21CollectiveEpilogueFwdINS6_IJS8_SA_S9_EEENS6_IJNS7_ILi1EEESI_SI_EEESC_SE_Li256ELb0ELb1ELb1ELb0EEENS1_30DynamicPersistentTileSchedulerILi256ELi256ELb1ELb1ELb0EEEEEEEEEvNT_6ParamsE)
        /*0048*/ 	.short	0x0210
        /*004a*/ 	.short	0x0428


	//----- nvinfo : EIATTR_SW_WAR
	.align		4
.L_200:
        /*004c*/ 	.byte	0x04, 0x36
        /*004e*/ 	.short	(.L_202 - .L_201)
.L_201:
        /*0050*/ 	.word	0x00000008
.L_202:


//--------------------- .nv.info._ZN7cutlass13device_kernelIN5flash19enable_sm80_to_sm89INS1_16FlashAttnFwdSm80INS1_25CollectiveMainloopFwdSm80ILi8ELi1ELb0EN4cute5tupleIJNS5_1CILi128EEENS7_ILi64EEENS7_ILi192EEEEEELi192ENS_10bfloat16_tEfNS_4arch4Sm80ELb1ELb0ELb1ELb1ELb0ELb0ELb1ELb1EEENS1_21CollectiveEpilogueFwdINS6_IJS8_SA_S9_EEENS6_IJNS7_ILi1EEESI_SI_EEESC_SE_Li256ELb1ELb1ELb1ELb0EEENS1_36VarlenDynamicPersistentTileSchedulerILi128ELi64ELi256ELi256ELb1ELb1ELb0ELb1ELb1ELb1EEEEEEEEEvNT_6ParamsE --------------------------
	.section	.nv.info._ZN7cutlass13device_kernelIN5flash19enable_sm80_to_sm89INS1_16FlashAttnFwdSm80INS1_25CollectiveMainloopFwdSm80ILi8ELi1ELb0EN4cute5tupleIJNS5_1CILi128EEENS7_ILi64EEENS7_ILi192EEEEEELi192ENS_10bfloat16_tEfNS_4arch4Sm80ELb1ELb0ELb1ELb1ELb0ELb0ELb1ELb1EEENS1_21CollectiveEpilogueFwdINS6_IJS8_SA_S9_EEENS6_IJNS7_ILi1EEESI_SI_EEESC_SE_Li256ELb1ELb1ELb1ELb0EEENS1_36VarlenDynamicPersistentTileSchedulerILi128ELi64ELi256ELi256ELb1ELb1ELb0ELb1ELb1ELb1EEEEEEEEEvNT_6ParamsE,"",@"SHT_CUDA_INFO"
	.sectionflags	@""
	.align	4


	//----- nvinfo : EIATTR_CUDA_API_VERSION
	.align		4
        /*0000*/ 	.byte	0x04, 0x37
        /*0002*/ 	.short	(.L_204 - .L_203)
.L_203:
        /*0004*/ 	.word	0x00000082


	//----- nvinfo : EIATTR_KPARAM_INFO
	.align		4
.L_204:
        /*0008*/ 	.byte	0x04, 0x17
        /*000a*/ 	.short	(.L_206 - .L_205)
.L_205:
        /*000c*/ 	.word	0x00000000
        /*0010*/ 	.short	0x0000
        /*0012*/ 	.short	0x0000
        /*0014*/ 	.byte	0x00, 0xf0, 0xe1, 0x10


	//----- nvinfo : EIATTR_SPARSE_MMA_MASK
	.align		4
.L_206:
        /*0018*/ 	.byte	0x03, 0x50
        /*001a*/ 	.short	0x0000


	//----- nvinfo : EIATTR_MAXREG_COUNT
	.align		4
        /*001c*/ 	.byte	0x03, 0x1b
        /*001e*/ 	.short	0x00ff


	//----- nvinfo : EIATTR_MERCURY_ISA_VERSION
	.align		4
        /*0020*/ 	.byte	0x03, 0x5f
        /*0022*/ 	.short	0x0101


	//----- nvinfo : EIATTR_EXIT_INSTR_OFFSETS
	.align		4
        /*0024*/ 	.byte	0x04, 0x1c
        /*0026*/ 	.short	(.L_208 - .L_207)


	//   ....[0]....
.L_207:
        /*0028*/ 	.word	0x00000010


	//----- nvinfo : EIATTR_MAX_THREADS
	.align		4
.L_208:
        /*002c*/ 	.byte	0x04, 0x05
        /*002e*/ 	.short	(.L_210 - .L_209)
.L_209:
        /*0030*/ 	.word	0x00000100
        /*0034*/ 	.word	0x00000001
        /*0038*/ 	.word	0x00000001


	//----- nvinfo : EIATTR_CBANK_PARAM_SIZE
	.align		4
.L_210:
        /*003c*/ 	.byte	0x03, 0x19
        /*003e*/ 	.short	0x0438


	//----- nvinfo : EIATTR_PARAM_CBANK
	.align		4
        /*0040*/ 	.byte	0x04, 0x0a
        /*0042*/ 	.short	(.L_212 - .L_211)
	.align		4
.L_211:
        /*0044*/ 	.word	index@(.nv.constant0._ZN7cutlass13device_kernelIN5flash19enable_sm80_to_sm89INS1_16FlashAttnFwdSm80INS1_25CollectiveMainloopFwdSm80ILi8ELi1ELb0EN4cute5tupleIJNS5_1CILi128EEENS7_ILi64EEENS7_ILi192EEEEEELi192ENS_10bfloat16_tEfNS_4arch4Sm80ELb1ELb0ELb1ELb1ELb0ELb0ELb1ELb1EEENS1_21CollectiveEpilogueFwdINS6_IJS8_SA_S9_EEENS6_IJNS7_ILi1EEESI_SI_EEESC_SE_Li256ELb1ELb1ELb1ELb0EEENS1_36VarlenDynamicPersistentTileSchedulerILi128ELi64ELi256ELi256ELb1ELb1ELb0ELb1ELb1ELb1EEEEEEEEEvNT_6ParamsE)
        /*0048*/ 	.short	0x0210
        /*004a*/ 	.short	0x0438


	//----- nvinfo : EIATTR_SW_WAR
	.align		4
.L_212:
        /*004c*/ 	.byte	0x04, 0x36
        /*004e*/ 	.short	(.L_214 - .L_213)
.L_213:
        /*0050*/ 	.word	0x00000008
.L_214:


//--------------------- .nv.info._ZN7cutlass13device_kernelIN5flash19enable_sm80_to_sm89INS1_16FlashAttnFwdSm80INS1_25CollectiveMainloopFwdSm80ILi8ELi1ELb0EN4cute5tupleIJNS5_1CILi128EEENS7_ILi64EEENS7_ILi192EEEEEELi192ENS_10bfloat16_tEfNS_4arch4Sm80ELb1ELb0ELb1ELb1ELb0ELb1ELb1ELb1EEENS1_21CollectiveEpilogueFwdINS6_IJS8_SA_S9_EEENS6_IJNS7_ILi1EEESI_SI_EEESC_SE_Li256ELb1ELb1ELb1ELb0EEENS1_36VarlenDynamicPersistentTileSchedulerILi128ELi64ELi256ELi256ELb1ELb1ELb0ELb1ELb1ELb1EEEEEEEEEvNT_6ParamsE --------------------------
	.section	.nv.info._ZN7cutlass13device_kernelIN5flash19enable_sm80_to_sm89INS1_16FlashAttnFwdSm80INS1_25CollectiveMainloopFwdSm80ILi8ELi1ELb0EN4cute5tupleIJNS5_1CILi128EEENS7_ILi64EEENS7_ILi192EEEEEELi192ENS_10bfloat16_tEfNS_4arch4Sm80ELb1ELb0ELb1ELb1ELb0ELb1ELb1ELb1EEENS1_21CollectiveEpilogueFwdINS6_IJS8_SA_S9_EEENS6_IJNS7_ILi1EEESI_SI_EEESC_SE_Li256ELb1ELb1ELb1ELb0EEENS1_36VarlenDynamicPersistentTileSchedulerILi128ELi64ELi256ELi256ELb1ELb1ELb0ELb1ELb1ELb1EEEEEEEEEvNT_6ParamsE,"",@"SHT_CUDA_INFO"
	.sectionflags	@""
	.align	4


	//----- nvinfo : EIATTR_CUDA_API_VERSION
	.align		4
        /*0000*/ 	.byte	0x04, 0x37
        /*0002*/ 	.short	(.L_216 - .L_215)
.L_215:
        /*0004*/ 	.word	0x00000082


	//----- nvinfo : EIATTR_KPARAM_INFO
	.align		4
.L_216:
        /*0008*/ 	.byte	0x04, 0x17
        /*000a*/ 	.short	(.L_218 - .L_217)
.L_217:
        /*000c*/ 	.word	0x00000000
        /*0010*/ 	.short	0x0000
        /*0012*/ 	.short	0x0000
        /*0014*/ 	.byte	0x00, 0xf0, 0xe1, 0x10


	//----- nvinfo : EIATTR_SPARSE_MMA_MASK
	.align		4
.L_218:
        /*0018*/ 	.byte	0x03, 0x50
        /*001a*/ 	.short	0x0000


	//----- nvinfo : EIATTR_MAXREG_COUNT
	.align		4
        /*001c*/ 	.byte	0x03, 0x1b
        /*001e*/ 	.short	0x00ff


	//----- nvinfo : EIATTR_MERCURY_ISA_VERSION
	.align		4
        /*0020*/ 	.byte	0x03, 0x5f
        /*0022*/ 	.short	0x0101


	//----- nvinfo : EIATTR_EXIT_INSTR_OFFSETS
	.align		4
        /*0024*/ 	.byte	0x04, 0x1c
        /*0026*/ 	.short	(.L_220 - .L_219)


	//   ....[0]....
.L_219:
        /*0028*/ 	.word	0x00000010


	//----- nvinfo : EIATTR_MAX_THREADS
	.align		4
.L_220:
        /*002c*/ 	.byte	0x04, 0x05
        /*002e*/ 	.short	(.L_222 - .L_221)
.L_221:
        /*0030*/ 	.word	0x00000100
        /*0034*/ 	.word	0x00000001
        /*0038*/ 	.word	0x00000001


	//----- nvinfo : EIATTR_CBANK_PARAM_SIZE
	.align		4
.L_222:
        /*003c*/ 	.byte	0x03, 0x19
        /*003e*/ 	.short	0x0438


	//----- nvinfo : EIATTR_PARAM_CBANK
	.align		4
        /*0040*/ 	.byte	0x04, 0x0a
        /*0042*/ 	.short	(.L_224 - .L_223)
	.align		4
.L_223:
        /*0044*/ 	.word	index@(.nv.constant0._ZN7cutlass13device_kernelIN5flash19enable_sm80_to_sm89INS1_16FlashAttnFwdSm80INS1_25CollectiveMainloopFwdSm80ILi8ELi1ELb0EN4cute5tupleIJNS5_1CILi128EEENS7_ILi64EEENS7_ILi192EEEEEELi192ENS_10bfloat16_tEfNS_4arch4Sm80ELb1ELb0ELb1ELb1ELb0ELb1ELb1ELb1EEENS1_21CollectiveEpilogueFwdINS6_IJS8_SA_S9_EEENS6_IJNS7_ILi1EEESI_SI_EEESC_SE_Li256ELb1ELb1ELb1ELb0EEENS1_36VarlenDynamicPersistentTileSchedulerILi128ELi64ELi256ELi256ELb1ELb1ELb0ELb1ELb1ELb1EEEEEEEEEvNT_6ParamsE)
        /*0048*/ 	.short	0x0210
        /*004a*/ 	.short	0x0438


	//----- nvinfo : EIATTR_SW_WAR
	.align		4
.L_224:
        /*004c*/ 	.byte	0x04, 0x36
        /*004e*/ 	.short	(.L_226 - .L_225)
.L_225:
        /*0050*/ 	.word	0x00000008
.L_226:


//--------------------- .nv.info._ZN7cutlass13device_kernelIN5flash19enable_sm80_to_sm89INS1_16FlashAttnFwdSm80INS1_25CollectiveMainloopFwdSm80ILi8ELi2ELb1EN4cute5tupleIJNS5_1CILi128EEENS7_ILi96EEENS7_ILi192EEEEEELi192ENS_10bfloat16_tEfNS_4arch4Sm80ELb0ELb0ELb1ELb0ELb0ELb0ELb1ELb1EEENS1_21CollectiveEpilogueFwdINS6_IJS8_SA_S9_EEENS6_IJNS7_ILi1EEESI_SI_EEESC_SE_Li256ELb0ELb1ELb1ELb0EEENS1_19SingleTileSchedulerILb0ELb1ELb1ELi128EEEEEEEEEvNT_6ParamsE --------------------------
	.section	.nv.info._ZN7cutlass13device_kernelIN5flash19enable_sm80_to_sm89INS1_16FlashAttnFwdSm80INS1_25CollectiveMainloopFwdSm80ILi8ELi2ELb1EN4cute5tupleIJNS5_1CILi128EEENS7_ILi96EEENS7_ILi192EEEEEELi192ENS_10bfloat16_tEfNS_4arch4Sm80ELb0ELb0ELb1ELb0ELb0ELb0ELb1ELb1EEENS1_21CollectiveEpilogueFwdINS6_IJS8_SA_S9_EEENS6_IJNS7_ILi1EEESI_SI_EEESC_SE_Li256ELb0ELb1ELb1ELb0EEENS1_19SingleTileSchedulerILb0ELb1ELb1ELi128EEEEEEEEEvNT_6ParamsE,"",@"SHT_CUDA_INFO"
	.sectionflags	@""
	.align	4


	//----- nvinfo : EIATTR_CUDA_API_VERSION
	.align		4
        /*0000*/ 	.byte	0x04, 0x37
        /*0002*/ 	.short	(.L_228 - .L_227)
.L_227:
        /*0004*/ 	.word	0x00000082


	//----- nvinfo : EIATTR_KPARAM_INFO
	.align		4
.L_228:
        /*0008*/ 	.byte	0x04, 0x17
        /*000a*/ 	.short	(.L_230 - .L_229)
.L_229:
        /*000c*/ 	.word	0x00000000
        /*0010*/ 	.short	0x0000
        /*0012*/ 	.short	0x0000
        /*0014*/ 	.byte	0x00, 0xf0, 0x61, 0x10


	//----- nvinfo : EIATTR_SPARSE_MMA_MASK
	.align		4
.L_230:
        /*0018*/ 	.byte	0x03, 0x50
        /*001a*/ 	.short	0x0000


	//----- nvinfo : EIATTR_MAXREG_COUNT
	.align		4
        /*001c*/ 	.byte	0x03, 0x1b
        /*001e*/ 	.short	0x00ff


	//----- nvinfo : EIATTR_MERCURY_ISA_VERSION
	.align		4
        /*0020*/ 	.byte	0x03, 0x5f
        /*0022*/ 	.short	0x0101


	//----- nvinfo : EIATTR_EXIT_INSTR_OFFSETS
	.align		4
        /*0024*/ 	.byte	0x04, 0x1c
        /*0026*/ 	.short	(.L_232 - .L_231)


	//   ....[0]....
.L_231:
        /*0028*/ 	.word	0x00000010


	//----- nvinfo : EIATTR_MAX_THREADS
	.align		4
.L_232:
        /*002c*/ 	.byte	0x04, 0x05
        /*002e*/ 	.short	(.L_234 - .L_233)
.L_233:
        /*0030*/ 	.word	0x00000100
        /*0034*/ 	.word	0x00000001
        /*0038*/ 	.word	0x00000001


	//----- nvinfo : EIATTR_CBANK_PARAM_SIZE
	.align		4
.L_234:
        /*003c*/ 	.byte	0x03, 0x19
        /*003e*/ 	.short	0x0418


	//----- nvinfo : EIATTR_PARAM_CBANK
	.align		4
        /*0040*/ 	.byte	0x04, 0x0a
        /*0042*/ 	.short	(.L_236 - .L_235)
	.align		4
.L_235:
        /*0044*/ 	.word	index@(.nv.constant0._ZN7cutlass13device_kernelIN5flash19enable_sm80_to_sm89INS1_16FlashAttnFwdSm80INS1_25CollectiveMainloopFwdSm80ILi8ELi2ELb1EN4cute5tupleIJNS5_1CILi128EEENS7_ILi96EEENS7_ILi192EEEEEELi192ENS_10bfloat16_tEfNS_4arch4Sm80ELb0ELb0ELb1ELb0ELb0ELb0ELb1ELb1EEENS1_21CollectiveEpilogueFwdINS6_IJS8_SA_S9_EEENS6_IJNS7_ILi1EEESI_SI_EEESC_SE_Li256ELb0ELb1ELb1ELb0EEENS1_19SingleTileSchedulerILb0ELb1ELb1ELi128EEEEEEEEEvNT_6ParamsE)
        /*0048*/ 	.short	0x0210
        /*004a*/ 	.short	0x0418


	//----- nvinfo : EIATTR_SW_WAR
	.align		4
.L_236:
        /*004c*/ 	.byte	0x04, 0x36
        /*004e*/ 	.short	(.L_238 - .L_237)
.L_237:
        /*0050*/ 	.word	0x00000008
.L_238:


//--------------------- .nv.info._ZN7cutlass13device_kernelIN5flash19enable_sm80_to_sm89INS1_16FlashAttnFwdSm80INS1_25CollectiveMainloopFwdSm80ILi8ELi2ELb0EN4cute5tupleIJNS5_1CILi128EEENS7_ILi64EEENS7_ILi192EEEEEELi192ENS_10bfloat16_tEfNS_4arch4Sm80ELb0ELb0ELb1ELb1ELb0ELb0ELb1ELb1EEENS1_21CollectiveEpilogueFwdINS6_IJS8_SA_S9_EEENS6_IJNS7_ILi1EEESI_SI_EEESC_SE_Li256ELb1ELb1ELb1ELb0EEENS1_36VarlenDynamicPersistentTileSchedulerILi128ELi64ELi256ELi256ELb1ELb1ELb0ELb0ELb1ELb1EEEEEEEEEvNT_6ParamsE --------------------------
	.section	.nv.info._ZN7cutlass13device_kernelIN5flash19enable_sm80_to_sm89INS1_16FlashAttnFwdSm80INS1_25CollectiveMainloopFwdSm80ILi8ELi2ELb0EN4cute5tupleIJNS5_1CILi128EEENS7_ILi64EEENS7_ILi192EEEEEELi192ENS_10bfloat16_tEfNS_4arch4Sm80ELb0ELb0ELb1ELb1ELb0ELb0ELb1ELb1EEENS1_21CollectiveEpilogueFwdINS6_IJS8_SA_S9_EEENS6_IJNS7_ILi1EEESI_SI_EEESC_SE_Li256ELb1ELb1ELb1ELb0EEENS1_36VarlenDynamicPersistentTileSchedulerILi128ELi64ELi256ELi256ELb1ELb1ELb0ELb0ELb1ELb1EEEEEEEEEvNT_6ParamsE,"",@"SHT_CUDA_INFO"
	.sectionflags	@""
	.align	4


	//----- nvinfo : EIATTR_CUDA_API_VERSION
	.align		4
        /*0000*/ 	.byte	0x04, 0x37
        /*0002*/ 	.short	(.L_240 - .L_239)
.L_239:
        /*0004*/ 	.word	0x00000082


	//----- nvinfo : EIATTR_KPARAM_INFO
	.align		4
.L_240:
        /*0008*/ 	.byte	0x04, 0x17
        /*000a*/ 	.short	(.L_242 - .L_241)
.L_241:
        /*000c*/ 	.word	0x00000000
        /*0010*/ 	.short	0x0000
        /*0012*/ 	.short	0x0000
        /*0014*/ 	.byte	0x00, 0xf0, 0xe1, 0x10


	//----- nvinfo : EIATTR_SPARSE_MMA_MASK
	.align		4
.L_242:
        /*0018*/ 	.byte	0x03, 0x50
        /*001a*/ 	.short	0x0000


	//----- nvinfo : EIATTR_MAXREG_COUNT
	.align		4
        /*001c*/ 	.byte	0x03, 0x1b
        /*001e*/ 	.short	0x00ff


	//----- nvinfo : EIATTR_MERCURY_ISA_VERSION
	.align		4
        /*0020*/ 	.byte	0x03, 0x5f
        /*0022*/ 	.short	0x0101


	//----- nvinfo : EIATTR_EXIT_INSTR_OFFSETS
	.align		4
        /*0024*/ 	.byte	0x04, 0x1c
        /*0026*/ 	.short	(.L_244 - .L_243)


	//   ....[0]....
.L_243:
        /*0028*/ 	.word	0x00000010


	//----- nvinfo : EIATTR_MAX_THREADS
	.align		4
.L_244:
        /*002c*/ 	.byte	0x04, 0x05
        /*002e*/ 	.short	(.L_246 - .L_245)
.L_245:
        /*0030*/ 	.word	0x00000100
        /*0034*/ 	.word	0x00000001
        /*0038*/ 	.word	0x00000001


	//----- nvinfo : EIATTR_CBANK_PARAM_SIZE
	.align		4
.L_246:
        /*003c*/ 	.byte	0x03, 0x19
        /*003e*/ 	.short	0x0438


	//----- nvinfo : EIATTR_PARAM_CBANK
	.align		4
        /*0040*/ 	.byte	0x04, 0x0a
        /*0042*/ 	.short	(.L_248 - .L_247)
	.align		4
.L_247:
        /*0044*/ 	.word	index@(.nv.constant0._ZN7cutlass13device_kernelIN5flash19enable_sm80_to_sm89INS1_16FlashAttnFwdSm80INS1_25CollectiveMainloopFwdSm80ILi8ELi2ELb0EN4cute5tupleIJNS5_1CILi128EEENS7_ILi64EEENS7_ILi192EEEEEELi192ENS_10bfloat16_tEfNS_4arch4Sm80ELb0ELb0ELb1ELb1ELb0ELb0ELb1ELb1EEENS1_21CollectiveEpilogueFwdINS6_IJS8_SA_S9_EEENS6_IJNS7_ILi1EEESI_SI_EEESC_SE_Li256ELb1ELb1ELb1ELb0EEENS1_36VarlenDynamicPersistentTileSchedulerILi128ELi64ELi256ELi256ELb1ELb1ELb0ELb0ELb1ELb1EEEEEEEEEvNT_6ParamsE)
        /*0048*/ 	.short	0x0210
        /*004a*/ 	.short	0x0438


	//----- nvinfo : EIATTR_SW_WAR
	.align		4
.L_248:
        /*004c*/ 	.byte	0x04, 0x36
        /*004e*/ 	.short	(.L_250 - .L_249)
.L_249:
        /*0050*/ 	.word	0x00000008
.L_250:


//--------------------- .nv.info._ZN7cutlass13device_kernelIN5flash19enable_sm80_to_sm89INS1_16FlashAttnFwdSm80INS1_25CollectiveMainloopFwdSm80ILi8ELi2ELb0EN4cute5tupleIJNS5_1CILi128EEENS7_ILi64EEENS7_ILi192EEEEEELi192ENS_10bfloat16_tEfNS_4arch4Sm80ELb0ELb0ELb1ELb1ELb0ELb1ELb1ELb1EEENS1_21CollectiveEpilogueFwdINS6_IJS8_SA_S9_EEENS6_IJNS7_ILi1EEESI_SI_EEESC_SE_Li256ELb1ELb1ELb1ELb0EEENS1_36VarlenDynamicPersistentTileSchedulerILi128ELi64ELi256ELi256ELb1ELb1ELb0ELb0ELb1ELb1EEEEEEEEEvNT_6ParamsE --------------------------
	.section	.nv.info._ZN7cutlass13device_kernelIN5flash19enable_sm80_to_sm89INS1_16FlashAttnFwdSm80INS1_25CollectiveMainloopFwdSm80ILi8ELi2ELb0EN4cute5tupleIJNS5_1CILi128EEENS7_ILi64EEENS7_ILi192EEEEEELi192ENS_10bfloat16_tEfNS_4arch4Sm80ELb0ELb0ELb1ELb1ELb0ELb1ELb1ELb1EEENS1_21CollectiveEpilogueFwdINS6_IJS8_SA_S9_EEENS6_IJNS7_ILi1EEESI_SI_EEESC_SE_Li256ELb1ELb1ELb1ELb0EEENS1_36VarlenDynamicPersistentTileSchedulerILi128ELi64ELi256ELi256ELb1ELb1ELb0ELb0ELb1ELb1EEEEEEEEEvNT_6ParamsE,"",@"SHT_CUDA_INFO"
	.sectionflags	@""
	.align	4


	//----- nvinfo : EIATTR_CUDA_API_VERSION
	.align		4
        /*0000*/ 	.byte	0x04, 0x37
        /*0002*/ 	.short	(.L_252 - .L_251)
.L_251:
        /*0004*/ 	.word	0x00000082


	//----- nvinfo : EIATTR_KPARAM_INFO
	.align		4
.L_252:
        /*0008*/ 	.byte	0x04, 0x17
        /*000a*/ 	.short	(.L_254 - .L_253)
.L_253:
        /*000c*/ 	.word	0x00000000
        /*0010*/ 	.short	0x0000
        /*0012*/ 	.short	0x0000
        /*0014*/ 	.byte	0x00, 0xf0, 0xe1, 0x10


	//----- nvinfo : EIATTR_SPARSE_MMA_MASK
	.align		4
.L_254:
        /*0018*/ 	.byte	0x03, 0x50
        /*001a*/ 	.short	0x0000


	//----- nvinfo : EIATTR_MAXREG_COUNT
	.align		4
        /*001c*/ 	.byte	0x03, 0x1b
        /*001e*/ 	.short	0x00ff


	//----- nvinfo : EIATTR_MERCURY_ISA_VERSION
	.align		4
        /*0020*/ 	.byte	0x03, 0x5f
        /*0022*/ 	.short	0x0101


	//----- nvinfo : EIATTR_EXIT_INSTR_OFFSETS
	.align		4
        /*0024*/ 	.byte	0x04, 0x1c
        /*0026*/ 	.short	(.L_256 - .L_255)


	//   ....[0]....
.L_255:
        /*0028*/ 	.word	0x00000010


	//----- nvinfo : EIATTR_MAX_THREADS
	.align		4
.L_256:
        /*002c*/ 	.byte	0x04, 0x05
        /*002e*/ 	.short	(.L_258 - .L_257)
.L_257:
        /*0030*/ 	.word	0x00000100
        /*0034*/ 	.word	0x00000001
        /*0038*/ 	.word	0x00000001


	//----- nvinfo : EIATTR_CBANK_PARAM_SIZE
	.align		4
.L_258:
        /*003c*/ 	.byte	0x03, 0x19
        /*003e*/ 	.short	0x0438


	//----- nvinfo : EIATTR_PARAM_CBANK
	.align		4
        /*0040*/ 	.byte	0x04, 0x0a
        /*0042*/ 	.short	(.L_260 - .L_259)
	.align		4
.L_259:
        /*0044*/ 	.word	index@(.nv.constant0._ZN7cutlass13device_kernelIN5flash19enable_sm80_to_sm89INS1_16FlashAttnFwdSm80INS1_25CollectiveMainloopFwdSm80ILi8ELi2ELb0EN4cute5tupleIJNS5_1CILi128EEENS7_ILi64EEENS7_ILi192EEEEEELi192ENS_10bfloat16_tEfNS_4arch4Sm80ELb0ELb0ELb1ELb1ELb0ELb1ELb1ELb1EEENS1_21CollectiveEpilogueFwdINS6_IJS8_SA_S9_EEENS6_IJNS7_ILi1EEESI_SI_EEESC_SE_Li256ELb1ELb1ELb1ELb0EEENS1_36VarlenDynamicPersistentTileSchedulerILi128ELi64ELi256ELi256ELb1ELb1ELb0ELb0ELb1ELb1EEEEEEEEEvNT_6ParamsE)
        /*0048*/ 	.short	0x0210
        /*004a*/ 	.short	0x0438


	//----- nvinfo : EIATTR_SW_WAR
	.align		4
.L_260:
        /*004c*/ 	.byte	0x04, 0x36
        /*004e*/ 	.short	(.L_262 - .L_261)
.L_261:
        /*0050*/ 	.word	0x00000008
.L_262:


//--------------------- .nv.info._ZN7cutlass13device_kernelIN5flash19enable_sm80_to_sm89INS1_16FlashAttnFwdSm80INS1_25CollectiveMainloopFwdSm80ILi8ELi2ELb0EN4cute5tupleIJNS5_1CILi128EEENS7_ILi64EEENS7_ILi192EEEEEELi192ENS_10bfloat16_tEfNS_4arch4Sm80ELb0ELb1ELb1ELb0ELb0ELb0ELb1ELb1EEENS1_21CollectiveEpilogueFwdINS6_IJS8_SA_S9_EEENS6_IJNS7_ILi1EEESI_SI_EEESC_SE_Li256ELb0ELb1ELb1ELb0EEENS1_19SingleTileSchedulerILb0ELb1ELb1ELi128EEEEEEEEEvNT_6ParamsE --------------------------
	.section	.nv.info._ZN7cutlass13device_kernelIN5flash19enable_sm80_to_sm89INS1_16FlashAttnFwdSm80INS1_25CollectiveMainloopFwdSm80ILi8ELi2ELb0EN4cute5tupleIJNS5_1CILi128EEENS7_ILi64EEENS7_ILi192EEEEEELi192ENS_10bfloat16_tEfNS_4arch4Sm80ELb0ELb1ELb1ELb0ELb0ELb0ELb1ELb1EEENS1_21CollectiveEpilogueFwdINS6_IJS8_SA_S9_EEENS6_IJNS7_ILi1EEESI_SI_EEESC_SE_Li256ELb0ELb1ELb1ELb0EEENS1_19SingleTileSchedulerILb0ELb1ELb1ELi128EEEEEEEEEvNT_6ParamsE,"",@"SHT_CUDA_INFO"
	.sectionflags	@""
	.align	4


	//----- nvinfo : EIATTR_CUDA_API_VERSION
	.align		4
        /*0000*/ 	.byte	0x04, 0x37
        /*0002*/ 	.short	(.L_264 - .L_263)
.L_263:
        /*0004*/ 	.word	0x00000082


	//----- nvinfo : EIATTR_KPARAM_INFO
	.align		4
.L_264:
        /*0008*/ 	.byte	0x04, 0x17
        /*000a*/ 	.short	(.L_266 - .L_265)
.L_265:
        /*000c*/ 	.word	0x00000000
        /*0010*/ 	.short	0x0000
        /*0012*/ 	.short	0x0000
        /*0014*/ 	.byte	0x00, 0xf0, 0x61, 0x10


	//----- nvinfo : EIATTR_SPARSE_MMA_MASK
	.align		4
.L_266:
        /*0018*/ 	.byte	0x03, 0x50
        /*001a*/ 	.short	0x0000


	//----- nvinfo : EIATTR_MAXREG_COUNT
	.align		4
        /*001c*/ 	.byte	0x03, 0x1b
        /*001e*/ 	.short	0x00ff


	//----- nvinfo : EIATTR_MERCURY_ISA_VERSION
	.align		4
        /*0020*/ 	.byte	0x03, 0x5f
        /*0022*/ 	.short	0x0101


	//----- nvinfo : EIATTR_EXIT_INSTR_OFFSETS
	.align		4
        /*0024*/ 	.byte	0x04, 0x1c
        /*0026*/ 	.short	(.L_268 - .L_267)


	//   ....[0]....
.L_267:
        /*0028*/ 	.word	0x00000010


	//----- nvinfo : EIATTR_MAX_THREADS
	.align		4
.L_268:
        /*002c*/ 	.byte	0x04, 0x05
        /*002e*/ 	.short	(.L_270 - .L_269)
.L_269:
        /*0030*/ 	.word	0x00000100
        /*0034*/ 	.word	0x00000001
        /*0038*/ 	.word	0x00000001


	//----- nvinfo : EIATTR_CBANK_PARAM_SIZE
	.align		4
.L_270:
        /*003c*/ 	.byte	0x03, 0x19
        /*003e*/ 	.short	0x0418


	//----- nvinfo : EIATTR_PARAM_CBANK
	.align		4
        /*0040*/ 	.byte	0x04, 0x0a
        /*0042*/ 	.short	(.L_272 - .L_271)
	.align		4
.L_271:
        /*0044*/ 	.word	index@(.nv.constant0._ZN7cutlass13device_kernelIN5flash19enable_sm80_to_sm89INS1_16FlashAttnFwdSm80INS1_25CollectiveMainloopFwdSm80ILi8ELi2ELb0EN4cute5tupleIJNS5_1CILi128EEENS7_ILi64EEENS7_ILi192EEEEEELi192ENS_10bfloat16_tEfNS_4arch4Sm80ELb0ELb1ELb1ELb0ELb0ELb0ELb1ELb1EEENS1_21CollectiveEpilogueFwdINS6_IJS8_SA_S9_EEENS6_IJNS7_ILi1EEESI_SI_EEESC_SE_Li256ELb0ELb1ELb1ELb0EEENS1_19SingleTileSchedulerILb0ELb1ELb1ELi128EEEEEEEEEvNT_6ParamsE)
        /*0048*/ 	.short	0x0210
        /*004a*/ 	.short	0x0418


	//----- nvinfo : EIATTR_SW_WAR
	.align		4
.L_272:
        /*004c*/ 	.byte	0x04, 0x36
        /*004e*/ 	.short	(.L_274 - .L_273)
.L_273:
        /*0050*/ 	.word	0x00000008
.L_274:


//--------------------- .nv.info._ZN7cutlass13device_kernelIN5flash19enable_sm80_to_sm89INS1_16FlashAttnFwdSm80INS1_25CollectiveMainloopFwdSm80ILi8ELi2ELb0EN4cute5tupleIJNS5_1CILi128EEENS7_ILi64EEENS7_ILi192EEEEEELi192ENS_10bfloat16_tEfNS_4arch4Sm80ELb0ELb1ELb1ELb1ELb0ELb0ELb1ELb1EEENS1_21CollectiveEpilogueFwdINS6_IJS8_SA_S9_EEENS6_IJNS7_ILi1EEESI_SI_EEESC_SE_Li256ELb1ELb1ELb1ELb0EEENS1_36VarlenDynamicPersistentTileSchedulerILi128ELi64ELi256ELi256ELb1ELb1ELb0ELb1ELb0ELb1EEEEEEEEEvNT_6ParamsE --------------------------
	.section	.nv.info._ZN7cutlass13device_kernelIN5flash19enable_sm80_to_sm89INS1_16FlashAttnFwdSm80INS1_25CollectiveMainloopFwdSm80ILi8ELi2ELb0EN4cute5tupleIJNS5_1CILi128EEENS7_ILi64EEENS7_ILi192EEEEEELi192ENS_10bfloat16_tEfNS_4arch4Sm80ELb0ELb1ELb1ELb1ELb0ELb0ELb1ELb1EEENS1_21CollectiveEpilogueFwdINS6_IJS8_SA_S9_EEENS6_IJNS7_ILi1EEESI_SI_EEESC_SE_Li256ELb1ELb1ELb1ELb0EEENS1_36VarlenDynamicPersistentTileSchedulerILi128ELi64ELi256ELi256ELb1ELb1ELb0ELb1ELb0ELb1EEEEEEEEEvNT_6ParamsE,"",@"SHT_CUDA_INFO"
	.sectionflags	@""
	.align	4


	//----- nvinfo : EIATTR_CUDA_API_VERSION
	.align		4
        /*0000*/ 	.byte	0x04, 0x37
        /*0002*/ 	.short	(.L_276 - .L_275)
.L_275:
        /*0004*/ 	.word	0x00000082


	//----- nvinfo : EIATTR_KPARAM_INFO
	.align		4
.L_276:
        /*0008*/ 	.byte	0x04, 0x17
        /*000a*/ 	.short	(.L_278 - .L_277)
.L_277:
        /*000c*/ 	.word	0x00000000
        /*0010*/ 	.short	0x0000
        /*0012*/ 	.short	0x0000
        /*0014*/ 	.byte	0x00, 0xf0, 0xe1, 0x10


	//----- nvinfo : EIATTR_SPARSE_MMA_MASK
	.align		4
.L_278:
        /*0018*/ 	.byte	0x03, 0x50
        /*001a*/ 	.short	0x0000


	//----- nvinfo : EIATTR_MAXREG_COUNT
	.align		4
        /*001c*/ 	.byte	0x03, 0x1b
        /*001e*/ 	.short	0x00ff


	//----- nvinfo : EIATTR_MERCURY_ISA_VERSION
	.align		4
        /*0020*/ 	.byte	0x03, 0x5f
        /*0022*/ 	.short	0x0101


	//----- nvinfo : EIATTR_EXIT_INSTR_OFFSETS
	.align		4
        /*0024*/ 	.byte	0x04, 0x1c
        /*0026*/ 	.short	(.L_280 - .L_279)


	//   ....[0]....
.L_279:
        /*0028*/ 	.word	0x00000010


	//----- nvinfo : EIATTR_MAX_THREADS
	.align		4
.L_280:
        /*002c*/ 	.byte	0x04, 0x05
        /*002e*/ 	.short	(.L_282 - .L_281)
.L_281:
        /*0030*/ 	.word	0x00000100
        /*0034*/ 	.word	0x00000001
        /*0038*/ 	.word	0x00000001


	//----- nvinfo : EIATTR_CBANK_PARAM_SIZE
	.align		4
.L_282:
        /*003c*/ 	.byte	0x03, 0x19
        /*003e*/ 	.short	0x0438


	//----- nvinfo : EIATTR_PARAM_CBANK
	.align		4
        /*0040*/ 	.byte	0x04, 0x0a
        /*0042*/ 	.short	(.L_284 - .L_283)
	.align		4
.L_283:
        /*0044*/ 	.word	index@(.nv.constant0._ZN7cutlass13device_kernelIN5flash19enable_sm80_to_sm89INS1_16FlashAttnFwdSm80INS1_25CollectiveMainloopFwdSm80ILi8ELi2ELb0EN4cute5tupleIJNS5_1CILi128EEENS7_ILi64EEENS7_ILi192EEEEEELi192ENS_10bfloat16_tEfNS_4arch4Sm80ELb0ELb1ELb1ELb1ELb0ELb0ELb1ELb1EEENS1_21CollectiveEpilogueFwdINS6_IJS8_SA_S9_EEENS6_IJNS7_ILi1EEESI_SI_EEESC_SE_Li256ELb1ELb1ELb1ELb0EEENS1_36VarlenDynamicPersistentTileSchedulerILi128ELi64ELi256ELi256ELb1ELb1ELb0ELb1ELb0ELb1EEEEEEEEEvNT_6ParamsE)
        /*0048*/ 	.short	0x0210
        /*004a*/ 	.short	0x0438


	//----- nvinfo : EIATTR_SW_WAR
	.align		4
.L_284:
        /*004c*/ 	.byte	0x04, 0x36
        /*004e*/ 	.short	(.L_286 - .L_285)
.L_285:
        /*0050*/ 	.word	0x00000008
.L_286:


//--------------------- .nv.info._ZN7cutlass13device_kernelIN5flash19enable_sm80_to_sm89INS1_16FlashAttnFwdSm80INS1_25CollectiveMainloopFwdSm80ILi8ELi2ELb0EN4cute5tupleIJNS5_1CILi128EEENS7_ILi64EEENS7_ILi192EEEEEELi192ENS_10bfloat16_tEfNS_4arch4Sm80ELb0ELb1ELb1ELb1ELb0ELb1ELb1ELb1EEENS1_21CollectiveEpilogueFwdINS6_IJS8_SA_S9_EEENS6_IJNS7_ILi1EEESI_SI_EEESC_SE_Li256ELb1ELb1ELb1ELb0EEENS1_36VarlenDynamicPersistentTileSchedulerILi128ELi64ELi256ELi256ELb1ELb1ELb0ELb1ELb0ELb1EEEEEEEEEvNT_6ParamsE --------------------------
	.section	.nv.info._ZN7cutlass13device_kernelIN5flash19enable_sm80_to_sm89INS1_16FlashAttnFwdSm80INS1_25CollectiveMainloopFwdSm80ILi8ELi2ELb0EN4cute5tupleIJNS5_1CILi128EEENS7_ILi64EEENS7_ILi192EEEEEELi192ENS_10bfloat16_tEfNS_4arch4Sm80ELb0ELb1ELb1ELb1ELb0ELb1ELb1ELb1EEENS1_21CollectiveEpilogueFwdINS6_IJS8_SA_S9_EEENS6_IJNS7_ILi1EEESI_SI_EEESC_SE_Li256ELb1ELb1ELb1ELb0EEENS1_36VarlenDynamicPersistentTileSchedulerILi128ELi64ELi256ELi256ELb1ELb1ELb0ELb1ELb0ELb1EEEEEEEEEvNT_6ParamsE,"",@"SHT_CUDA_INFO"
	.sectionflags	@""
	.align	4


	//----- nvinfo : EIATTR_CUDA_API_VERSION
	.align		4
        /*0000*/ 	.byte	0x04, 0x37
        /*0002*/ 	.short	(.L_288 - .L_287)
.L_287:
        /*0004*/ 	.word	0x00000082


	//----- nvinfo : EIATTR_KPARAM_INFO
	.align		4
.L_288:
        /*0008*/ 	.byte	0x04, 0x17
        /*000a*/ 	.short	(.L_290 - .L_289)
.L_289:
        /*000c*/ 	.word	0x00000000
        /*0010*/ 	.short	0x0000
        /*0012*/ 	.short	0x0000
        /*0014*/ 	.byte	0x00, 0xf0, 0xe1, 0x10


	//----- nvinfo : EIATTR_SPARSE_MMA_MASK
	.align		4
.L_290:
        /*0018*/ 	.byte	0x03, 0x50
        /*001a*/ 	.short	0x0000


	//----- nvinfo : EIATTR_MAXREG_COUNT
	.align		4
        /*001c*/ 	.byte	0x03, 0x1b
        /*001e*/ 	.short	0x00ff


	//----- nvinfo : EIATTR_MERCURY_ISA_VERSION
	.align		4
        /*0020*/ 	.byte	0x03, 0x5f
        /*0022*/ 	.short	0x0101


	//----- nvinfo : EIATTR_EXIT_INSTR_OFFSETS
	.align		4
        /*0024*/ 	.byte	0x04, 0x1c
        /*0026*/ 	.short	(.L_292 - .L_291)


	//   ....[0]....
.L_291:
        /*0028*/ 	.word	0x00000010


	//----- nvinfo : EIATTR_MAX_THREADS
	.align		4
.L_292:
        /*002c*/ 	.byte	0x04, 0x05
        /*002e*/ 	.short	(.L_294 - .L_293)
.L_293:
        /*0030*/ 	.word	0x00000100
        /*0034*/ 	.word	0x00000001
        /*0038*/ 	.word	0x00000001


	//----- nvinfo : EIATTR_CBANK_PARAM_SIZE
	.align		4
.L_294:
        /*003c*/ 	.byte	0x03, 0x19
        /*003e*/ 	.short	0x0438


	//----- nvinfo : EIATTR_PARAM_CBANK
	.align		4
        /*0040*/ 	.byte	0x04, 0x0a
        /*0042*/ 	.short	(.L_296 - .L_295)
	.align		4
.L_295:
        /*0044*/ 	.word	index@(.nv.constant0._ZN7cutlass13device_kernelIN5flash19enable_sm80_to_sm89INS1_16FlashAttnFwdSm80INS1_25CollectiveMainloopFwdSm80ILi8ELi2ELb0EN4cute5tupleIJNS5_1CILi128EEENS7_ILi64EEENS7_ILi192EEEEEELi192ENS_10bfloat16_tEfNS_4arch4Sm80ELb0ELb1ELb1ELb1ELb0ELb1ELb1ELb1EEENS1_21CollectiveEpilogueFwdINS6_IJS8_SA_S9_EEENS6_IJNS7_ILi1EEESI_SI_EEESC_SE_Li256ELb1ELb1ELb1ELb0EEENS1_36VarlenDynamicPersistentTileSchedulerILi128ELi64ELi256ELi256ELb1ELb1ELb0ELb1ELb0ELb1EEEEEEEEEvNT_6ParamsE)
        /*0048*/ 	.short	0x0210
        /*004a*/ 	.short	0x0438


	//----- nvinfo : EIATTR_SW_WAR
	.align		4
.L_296:
        /*004c*/ 	.byte	0x04, 0x36
        /*004e*/ 	.short	(.L_298 - .L_297)
.L_297:
        /*0050*/ 	.word	0x00000008
.L_298:


//--------------------- .nv.info._ZN7cutlass13device_kernelIN5flash19enable_sm80_to_sm89INS1_16FlashAttnFwdSm80INS1_25CollectiveMainloopFwdSm80ILi8ELi2ELb1EN4cute5tupleIJNS5_1CILi128EEENS7_ILi96EEENS7_ILi192EEEEEELi192ENS_10bfloat16_tEfNS_4arch4Sm80ELb1ELb0ELb1ELb0ELb0ELb0ELb1ELb1EEENS1_21CollectiveEpilogueFwdINS6_IJS8_SA_S9_EEENS6_IJNS7_ILi1EEESI_SI_EEESC_SE_Li256ELb0ELb1ELb1ELb0EEENS1_30DynamicPersistentTileSchedulerILi256ELi256ELb1ELb1ELb0EEEEEEEEEvNT_6ParamsE --------------------------
	.section	.nv.info._ZN7cutlass13device_kernelIN5flash19enable_sm80_to_sm89INS1_16FlashAttnFwdSm80INS1_25CollectiveMainloopFwdSm80ILi8ELi2ELb1EN4cute5tupleIJNS5_1CILi128EEENS7_ILi96EEENS7_ILi192EEEEEELi192ENS_10bfloat16_tEfNS_4arch4Sm80ELb1ELb0ELb1ELb0ELb0ELb0ELb1ELb1EEENS1_21CollectiveEpilogueFwdINS6_IJS8_SA_S9_EEENS6_IJNS7_ILi1EEESI_SI_EEESC_SE_Li256ELb0ELb1ELb1ELb0EEENS1_30DynamicPersistentTileSchedulerILi256ELi256ELb1ELb1ELb0EEEEEEEEEvNT_6ParamsE,"",@"SHT_CUDA_INFO"
	.sectionflags	@""
	.align	4


	//----- nvinfo : EIATTR_CUDA_API_VERSION
	.align		4
        /*0000*/ 	.byte	0x04, 0x37
        /*0002*/ 	.short	(.L_300 - .L_299)
.L_299:
        /*0004*/ 	.word	0x00000082


	//----- nvinfo : EIATTR_KPARAM_INFO
	.align		4
.L_300:
        /*0008*/ 	.byte	0x04, 0x17
        /*000a*/ 	.short	(.L_302 - .L_301)
.L_301:
        /*000c*/ 	.word	0x00000000
        /*0010*/ 	.short	0x0000
        /*0012*/ 	.short	0x0000
        /*0014*/ 	.byte	0x00, 0xf0, 0xa1, 0x10


	//----- nvinfo : EIATTR_SPARSE_MMA_MASK
	.align		4
.L_302:
        /*0018*/ 	.byte	0x03, 0x50
        /*001a*/ 	.short	0x0000


	//----- nvinfo : EIATTR_MAXREG_COUNT
	.align		4
        /*001c*/ 	.byte	0x03, 0x1b
        /*001e*/ 	.short	0x00ff


	//----- nvinfo : EIATTR_MERCURY_ISA_VERSION
	.align		4
        /*0020*/ 	.byte	0x03, 0x5f
        /*0022*/ 	.short	0x0101


	//----- nvinfo : EIATTR_EXIT_INSTR_OFFSETS
	.align		4
        /*0024*/ 	.byte	0x04, 0x1c
        /*0026*/ 	.short	(.L_304 - .L_303)


	//   ....[0]....
.L_303:
        /*0028*/ 	.word	0x00000010


	//----- nvinfo : EIATTR_MAX_THREADS
	.align		4
.L_304:
        /*002c*/ 	.byte	0x04, 0x05
        /*002e*/ 	.short	(.L_306 - .L_305)
.L_305:
        /*0030*/ 	.word	0x00000100
        /*0034*/ 	.word	0x00000001
        /*0038*/ 	.word	0x00000001


	//----- nvinfo : EIATTR_CBANK_PARAM_SIZE
	.align		4
.L_306:
        /*003c*/ 	.byte	0x03, 0x19
        /*003e*/ 	.short	0x0428


	//----- nvinfo : EIATTR_PARAM_CBANK
	.align		4
        /*0040*/ 	.byte	0x04, 0x0a
        /*0042*/ 	.short	(.L_308 - .L_307)
	.align		4
.L_307:
        /*0044*/ 	.word	index@(.nv.constant0._ZN7cutlass13device_kernelIN5flash19enable_sm80_to_sm89INS1_16FlashAttnFwdSm80INS1_25CollectiveMainloopFwdSm80ILi8ELi2ELb1EN4cute5tupleIJNS5_1CILi128EEENS7_ILi96EEENS7_ILi192EEEEEELi192ENS_10bfloat16_tEfNS_4arch4Sm80ELb1ELb0ELb1ELb0ELb0ELb0ELb1ELb1EEENS1_21CollectiveEpilogueFwdINS6_IJS8_SA_S9_EEENS6_IJNS7_ILi1EEESI_SI_EEESC_SE_Li256ELb0ELb1ELb1ELb0EEENS1_30DynamicPersistentTileSchedulerILi256ELi256ELb1ELb1ELb0EEEEEEEEEvNT_6ParamsE)
        /*0048*/ 	.short	0x0210
        /*004a*/ 	.short	0x0428


	//----- nvinfo : EIATTR_SW_WAR
	.align		4
.L_308:
        /*004c*/ 	.byte	0x04, 0x36
        /*004e*/ 	.short	(.L_310 - .L_309)
.L_309:
        /*0050*/ 	.word	0x00000008
.L_310:


//--------------------- .nv.info._ZN7cutlass13device_kernelIN5flash19enable_sm80_to_sm89INS1_16FlashAttnFwdSm80INS1_25CollectiveMainloopFwdSm80ILi8ELi2ELb0EN4cute5tupleIJNS5_1CILi128EEENS7_ILi64EEENS7_ILi192EEEEEELi192ENS_10bfloat16_tEfNS_4arch4Sm80ELb1ELb0ELb1ELb1ELb0ELb0ELb1ELb1EEENS1_21CollectiveEpilogueFwdINS6_IJS8_SA_S9_EEENS6_IJNS7_ILi1EEESI_SI_EEESC_SE_Li256ELb1ELb1ELb1ELb0EEENS1_36VarlenDynamicPersistentTileSchedulerILi128ELi64ELi256ELi256ELb1ELb1ELb0ELb1ELb1ELb1EEEEEEEEEvNT_6ParamsE --------------------------
	.section	.nv.info._ZN7cutlass13device_kernelIN5flash19enable_sm80_to_sm89INS1_16FlashAttnFwdSm80INS1_25CollectiveMainloopFwdSm80ILi8ELi2ELb0EN4cute5tupleIJNS5_1CILi128EEENS7_ILi64EEENS7_ILi192EEEEEELi192ENS_10bfloat16_tEfNS_4arch4Sm80ELb1ELb0ELb1ELb1ELb0ELb0ELb1ELb1EEENS1_21CollectiveEpilogueFwdINS6_IJS8_SA_S9_EEENS6_IJNS7_ILi1EEESI_SI_EEESC_SE_Li256ELb1ELb1ELb1ELb0EEENS1_36VarlenDynamicPersistentTileSchedulerILi128ELi64ELi256ELi256ELb1ELb1ELb0ELb1ELb1ELb1EEEEEEEEEvNT_6ParamsE,"",@"SHT_CUDA_INFO"
	.sectionflags	@""
	.align	4


	//----- nvinfo : EIATTR_CUDA_API_VERSION
	.align		4
        /*0000*/ 	.byte	0x04, 0x37
        /*0002*/ 	.short	(.L_312 - .L_311)
.L_311:
        /*0004*/ 	.word	0x00000082


	//----- nvinfo : EIATTR_KPARAM_INFO
	.align		4
.L_312:
        /*0008*/ 	.byte	0x04, 0x17
        /*000a*/ 	.short	(.L_314 - .L_313)
.L_313:
        /*000c*/ 	.word	0x00000000
        /*0010*/ 	.short	0x0000
        /*0012*/ 	.short	0x0000
        /*0014*/ 	.byte	0x00, 0xf0, 0xe1, 0x10


	//----- nvinfo : EIATTR_SPARSE_MMA_MASK
	.align		4
.L_314:
        /*0018*/ 	.byte	0x03, 0x50
        /*001a*/ 	.short	0x0000


	//----- nvinfo : EIATTR_MAXREG_COUNT
	.align		4
        /*001c*/ 	.byte	0x03, 0x1b
        /*001e*/ 	.short	0x00ff


	//----- nvinfo : EIATTR_MERCURY_ISA_VERSION
	.align		4
        /*0020*/ 	.byte	0x03, 0x5f
        /*0022*/ 	.short	0x0101


	//----- nvinfo : EIATTR_EXIT_INSTR_OFFSETS
	.align		4
        /*0024*/ 	.byte	0x04, 0x1c
        /*0026*/ 	.short	(.L_316 - .L_315)


	//   ....[0]....
.L_315:
        /*0028*/ 	.word	0x00000010


	//----- nvinfo : EIATTR_MAX_THREADS
	.align		4
.L_316:
        /*002c*/ 	.byte	0x04, 0x05
        /*002e*/ 	.short	(.L_318 - .L_317)
.L_317:
        /*0030*/ 	.word	0x00000100
        /*0034*/ 	.word	0x00000001
        /*0038*/ 	.word	0x00000001


	//----- nvinfo : EIATTR_CBANK_PARAM_SIZE
	.align		4
.L_318:
        /*003c*/ 	.byte	0x03, 0x19
        /*003e*/ 	.short	0x0438


	//----- nvinfo : EIATTR_PARAM_CBANK
	.align		4
        /*0040*/ 	.byte	0x04, 0x0a
        /*0042*/ 	.short	(.L_320 - .L_319)
	.align		4
.L_319:
        /*0044*/ 	.word	index@(.nv.constant0._ZN7cutlass13device_kernelIN5flash19enable_sm80_to_sm89INS1_16FlashAttnFwdSm80INS1_25CollectiveMainloopFwdSm80ILi8ELi2ELb0EN4cute5tupleIJNS5_1CILi128EEENS7_ILi64EEENS7_ILi192EEEEEELi192ENS_10bfloat16_tEfNS_4arch4Sm80ELb1ELb0ELb1ELb1ELb0ELb0ELb1ELb1EEENS1_21CollectiveEpilogueFwdINS6_IJS8_SA_S9_EEENS6_IJNS7_ILi1EEESI_SI_EEESC_SE_Li256ELb1ELb1ELb1ELb0EEENS1_36VarlenDynamicPersistentTileSchedulerILi128ELi64ELi256ELi256ELb1ELb1ELb0ELb1ELb1ELb1EEEEEEEEEvNT_6ParamsE)
        /*0048*/ 	.short	0x0210
        /*004a*/ 	.short	0x0438


	//----- nvinfo : EIATTR_SW_WAR
	.align		4
.L_320:
        /*004c*/ 	.byte	0x04, 0x36
        /*004e*/ 	.short	(.L_322 - .L_321)
.L_321:
        /*0050*/ 	.word	0x00000008
.L_322:


//--------------------- .nv.info._ZN7cutlass13device_kernelIN5flash19enable_sm80_to_sm89INS1_16FlashAttnFwdSm80INS1_25CollectiveMainloopFwdSm80ILi8ELi2ELb0EN4cute5tupleIJNS5_1CILi128EEENS7_ILi64EEENS7_ILi192EEEEEELi192ENS_10bfloat16_tEfNS_4arch4Sm80ELb1ELb0ELb1ELb1ELb0ELb1ELb1ELb1EEENS1_21CollectiveEpilogueFwdINS6_IJS8_SA_S9_EEENS6_IJNS7_ILi1EEESI_SI_EEESC_SE_Li256ELb1ELb1ELb1ELb0EEENS1_36VarlenDynamicPersistentTileSchedulerILi128ELi64ELi256ELi256ELb1ELb1ELb0ELb1ELb1ELb1EEEEEEEEEvNT_6ParamsE --------------------------
	.section	.nv.info._ZN7cutlass13device_kernelIN5flash19enable_sm80_to_sm89INS1_16FlashAttnFwdSm80INS1_25CollectiveMainloopFwdSm80ILi8ELi2ELb0EN4cute5tupleIJNS5_1CILi128EEENS7_ILi64EEENS7_ILi192EEEEEELi192ENS_10bfloat16_tEfNS_4arch4Sm80ELb1ELb0ELb1ELb1ELb0ELb1ELb1ELb1EEENS1_21CollectiveEpilogueFwdINS6_IJS8_SA_S9_EEENS6_IJNS7_ILi1EEESI_SI_EEESC_SE_Li256ELb1ELb1ELb1ELb0EEENS1_36VarlenDynamicPersistentTileSchedulerILi128ELi64ELi256ELi256ELb1ELb1ELb0ELb1ELb1ELb1EEEEEEEEEvNT_6ParamsE,"",@"SHT_CUDA_INFO"
	.sectionflags	@""
	.align	4


	//----- nvinfo : EIATTR_CUDA_API_VERSION
	.align		4
        /*0000*/ 	.byte	0x04, 0x37
        /*0002*/ 	.short	(.L_324 - .L_323)
.L_323:
        /*0004*/ 	.word	0x00000082


	//----- nvinfo : EIATTR_KPARAM_INFO
	.align		4
.L_324:
        /*0008*/ 	.byte	0x04, 0x17
        /*000a*/ 	.short	(.L_326 - .L_325)
.L_325:
        /*000c*/ 	.word	0x00000000
        /*0010*/ 	.short	0x0000
        /*0012*/ 	.short	0x0000
        /*0014*/ 	.byte	0x00, 0xf0, 0xe1, 0x10


	//----- nvinfo : EIATTR_SPARSE_MMA_MASK
	.align		4
.L_326:
        /*0018*/ 	.byte	0x03, 0x50
        /*001a*/ 	.short	0x0000


	//----- nvinfo : EIATTR_MAXREG_COUNT
	.align		4
        /*001c*/ 	.byte	0x03, 0x1b
        /*001e*/ 	.short	0x00ff


	//----- nvinfo : EIATTR_MERCURY_ISA_VERSION
	.align		4
        /*0020*/ 	.byte	0x03, 0x5f
        /*0022*/ 	.short	0x0101


	//----- nvinfo : EIATTR_EXIT_INSTR_OFFSETS
	.align		4
        /*0024*/ 	.byte	0x04, 0x1c
        /*0026*/ 	.short	(.L_328 - .L_327)


	//   ....[0]....
.L_327:
        /*0028*/ 	.word	0x00000010


	//----- nvinfo : EIATTR_MAX_THREADS
	.align		4
.L_328:
        /*002c*/ 	.byte	0x04, 0x05
        /*002e*/ 	.short	(.L_330 - .L_329)
.L_329:
        /*0030*/ 	.word	0x00000100
        /*0034*/ 	.word	0x00000001
        /*0038*/ 	.word	0x00000001


	//----- nvinfo : EIATTR_CBANK_PARAM_SIZE
	.align		4
.L_330:
        /*003c*/ 	.byte	0x03, 0x19
        /*003e*/ 	.short	0x0438


	//----- nvinfo : EIATTR_PARAM_CBANK
	.align		4
        /*0040*/ 	.byte	0x04, 0x0a
        /*0042*/ 	.short	(.L_332 - .L_331)
	.align		4
.L_331:
        /*0044*/ 	.word	index@(.nv.constant0._ZN7cutlass13device_kernelIN5flash19enable_sm80_to_sm89INS1_16FlashAttnFwdSm80INS1_25CollectiveMainloopFwdSm80ILi8ELi2ELb0EN4cute5tupleIJNS5_1CILi128EEENS7_ILi64EEENS7_ILi192EEEEEELi192ENS_10bfloat16_tEfNS_4arch4Sm80ELb1ELb0ELb1ELb1ELb0ELb1ELb1ELb1EEENS1_21CollectiveEpilogueFwdINS6_IJS8_SA_S9_EEENS6_IJNS7_ILi1EEESI_SI_EEESC_SE_Li256ELb1ELb1ELb1ELb0EEENS1_36VarlenDynamicPersistentTileSchedulerILi128ELi64ELi256ELi256ELb1ELb1ELb0ELb1ELb1ELb1EEEEEEEEEvNT_6ParamsE)
        /*0048*/ 	.short	0x0210
        /*004a*/ 	.short	0x0438


	//----- nvinfo : EIATTR_SW_WAR
	.align		4
.L_332:
        /*004c*/ 	.byte	0x04, 0x36
        /*004e*/ 	.short	(.L_334 - .L_333)
.L_333:
        /*0050*/ 	.word	0x00000008
.L_334:


//--------------------- .nv.callgraph             --------------------------
	.section	.nv.callgraph,"",@"SHT_CUDA_CALLGRAPH"
	.align	4
	.sectionentsize	8
	.align		4
        /*0000*/ 	.word	0x00000000
	.align		4
        /*0004*/ 	.word	0xffffffff
	.align		4
        /*0008*/ 	.word	0x00000000
	.align		4
        /*000c*/ 	.word	0xfffffffe
	.align		4
        /*0010*/ 	.word	0x00000000
	.align		4
        /*0014*/ 	.word	0xfffffffd
	.align		4
        /*0018*/ 	.word	0x00000000
	.align		4
        /*001c*/ 	.word	0xfffffffc


//--------------------- .nv.constant4             --------------------------
	.section	.nv.constant4,"a",@progbits
	.align	8
	.align		8
.nv.constant4:
        /*0000*/ 	.dword	_ZN80_INTERNAL_34422cea_44_flash_fwd_hdim192_bf16_split_softcap_sm80_cu_f3e6f9ee_35834cuda3std3__45__cpo5beginE
	.align		8
        /*0008*/ 	.dword	_ZN80_INTERNAL_34422cea_44_flash_fwd_hdim192_bf16_split_softcap_sm80_cu_f3e6f9ee_35834cuda3std3__45__cpo3endE
	.align		8
        /*0010*/ 	.dword	_ZN80_INTERNAL_34422cea_44_flash_fwd_hdim192_bf16_split_softcap_sm80_cu_f3e6f9ee_35834cuda3std3__45__cpo6cbeginE
	.align		8
        /*0018*/ 	.dword	_ZN80_INTERNAL_34422cea_44_flash_fwd_hdim192_bf16_split_softcap_sm80_cu_f3e6f9ee_35834cuda3std3__45__cpo4cendE
	.align		8
        /*0020*/ 	.dword	_ZN80_INTERNAL_34422cea_44_flash_fwd_hdim192_bf16_split_softcap_sm80_cu_f3e6f9ee_35834cuda3std3__482_GLOBAL__N__34422cea_44_flash_fwd_hdim192_bf16_split_softcap_sm80_cu_f3e6f9ee_35836ignoreE
	.align		8
        /*0028*/ 	.dword	_ZN80_INTERNAL_34422cea_44_flash_fwd_hdim192_bf16_split_softcap_sm80_cu_f3e6f9ee_35834cuda3std3__419piecewise_constructE
	.align		8
        /*0030*/ 	.dword	_ZN80_INTERNAL_34422cea_44_flash_fwd_hdim192_bf16_split_softcap_sm80_cu_f3e6f9ee_35834cuda3std3__48in_placeE
	.align		8
        /*0038*/ 	.dword	_ZN80_INTERNAL_34422cea_44_flash_fwd_hdim192_bf16_split_softcap_sm80_cu_f3e6f9ee_35834cuda3std6ranges3__45__cpo4swapE
	.align		8
        /*0040*/ 	.dword	_ZN80_INTERNAL_34422cea_44_flash_fwd_hdim192_bf16_split_softcap_sm80_cu_f3e6f9ee_35834cuda3std6ranges3__45__cpo9iter_moveE
	.align		8
        /*0048*/ 	.dword	_ZN80_INTERNAL_34422cea_44_flash_fwd_hdim192_bf16_split_softcap_sm80_cu_f3e6f9ee_35834cute7productE
	.align		8
        /*0050*/ 	.dword	_ZN80_INTERNAL_34422cea_44_flash_fwd_hdim192_bf16_split_softcap_sm80_cu_f3e6f9ee_35834cute1_E


//--------------------- .text._ZN7cutlass13device_kernelIN5flash19enable_sm80_to_sm89INS1_16FlashAttnFwdSm80INS1_25CollectiveMainloopFwdSm80ILi8ELi1ELb1EN4cute5tupleIJNS5_1CILi128EEENS7_ILi96EEENS7_ILi192EEEEEELi192ENS_10bfloat16_tEfNS_4arch4Sm80ELb0ELb0ELb1ELb0ELb0ELb0ELb1ELb1EEENS1_21CollectiveEpilogueFwdINS6_IJS8_SA_S9_EEENS6_IJNS7_ILi1EEESI_SI_EEESC_SE_Li256ELb0ELb1ELb1ELb0EEENS1_19SingleTileSchedulerILb0ELb1ELb1ELi128EEEEEEEEEvNT_6ParamsE --------------------------
	.section	.text._ZN7cutlass13device_kernelIN5flash19enable_sm80_to_sm89INS1_16FlashAttnFwdSm80INS1_25CollectiveMainloopFwdSm80ILi8ELi1ELb1EN4cute5tupleIJNS5_1CILi128EEENS7_ILi96EEENS7_ILi192EEEEEELi192ENS_10bfloat16_tEfNS_4arch4Sm80ELb0ELb0ELb1ELb0ELb0ELb0ELb1ELb1EEENS1_21CollectiveEpilogueFwdINS6_IJS8_SA_S9_EEENS6_IJNS7_ILi1EEESI_SI_EEESC_SE_Li256ELb0ELb1ELb1ELb0EEENS1_19SingleTileSchedulerILb0ELb1ELb1ELi128EEEEEEEEEvNT_6ParamsE,"ax",@progbits
	.align	128
.text._ZN7cutlass13device_kernelIN5flash19enable_sm80_to_sm89INS1_16FlashAttnFwdSm80INS1_25CollectiveMainloopFwdSm80ILi8ELi1ELb1EN4cute5tupleIJNS5_1CILi128EEENS7_ILi96EEENS7_ILi192EEEEEELi192ENS_10bfloat16_tEfNS_4arch4Sm80ELb0ELb0ELb1ELb0ELb0ELb0ELb1ELb1EEENS1_21CollectiveEpilogueFwdINS6_IJS8_SA_S9_EEENS6_IJNS7_ILi1EEESI_SI_EEESC_SE_Li256ELb0ELb1ELb1ELb0EEENS1_19SingleTileSchedulerILb0ELb1ELb1ELi128EEEEEEEEEvNT_6ParamsE:
        .type           _ZN7cutlass13device_kernelIN5flash19enable_sm80_to_sm89INS1_16FlashAttnFwdSm80INS1_25CollectiveMainloopFwdSm80ILi8ELi1ELb1EN4cute5tupleIJNS5_1CILi128EEENS7_ILi96EEENS7_ILi192EEEEEELi192ENS_10bfloat16_tEfNS_4arch4Sm80ELb0ELb0ELb1ELb0ELb0ELb0ELb1ELb1EEENS1_21CollectiveEpilogueFwdINS6_IJS8_SA_S9_EEENS6_IJNS7_ILi1EEESI_SI_EEESC_SE_Li256ELb0ELb1ELb1ELb0EEENS1_19SingleTileSchedulerILb0ELb1ELb1ELi128EEEEEEEEEvNT_6ParamsE,@function
        .size           _ZN7cutlass13device_kernelIN5flash19enable_sm80_to_sm89INS1_16FlashAttnFwdSm80INS1_25CollectiveMainloopFwdSm80ILi8ELi1ELb1EN4cute5tupleIJNS5_1CILi128EEENS7_ILi96EEENS7_ILi192EEEEEELi192ENS_10bfloat16_tEfNS_4arch4Sm80ELb0ELb0ELb1ELb0ELb0ELb0ELb1ELb1EEENS1_21CollectiveEpilogueFwdINS6_IJS8_SA_S9_EEENS6_IJNS7_ILi1EEESI_SI_EEESC_SE_Li256ELb0ELb1ELb1ELb0EEENS1_19SingleTileSchedulerILb0ELb1ELb1ELi128EEEEEEEEEvNT_6ParamsE,(.L_x_18 - _ZN7cutlass13device_kernelIN5flash19enable_sm80_to_sm89INS1_16FlashAttnFwdSm80INS1_25CollectiveMainloopFwdSm80ILi8ELi1ELb1EN4cute5tupleIJNS5_1CILi128EEENS7_ILi96EEENS7_ILi192EEEEEELi192ENS_10bfloat16_tEfNS_4arch4Sm80ELb0ELb0ELb1ELb0ELb0ELb0ELb1ELb1EEENS1_21CollectiveEpilogueFwdINS6_IJS8_SA_S9_EEENS6_IJNS7_ILi1EEESI_SI_EEESC_SE_Li256ELb0ELb1ELb1ELb0EEENS1_19SingleTileSchedulerILb0ELb1ELb1ELi128EEEEEEEEEvNT_6ParamsE)
        .other          _ZN7cutlass13device_kernelIN5flash19enable_sm80_to_sm89INS1_16FlashAttnFwdSm80INS1_25CollectiveMainloopFwdSm80ILi8ELi1ELb1EN4cute5tupleIJNS5_1CILi128EEENS7_ILi96EEENS7_ILi192EEEEEELi192ENS_10bfloat16_tEfNS_4arch4Sm80ELb0ELb0ELb1ELb0ELb0ELb0ELb1ELb1EEENS1_21CollectiveEpilogueFwdINS6_IJS8_SA_S9_EEENS6_IJNS7_ILi1EEESI_SI_EEESC_SE_Li256ELb0ELb1ELb1ELb0EEENS1_19SingleTileSchedulerILb0ELb1ELb1ELi128EEEEEEEEEvNT_6ParamsE,@"STO_CUDA_ENTRY STV_DEFAULT"
_ZN7cutlass13device_kernelIN5flash19enable_sm80_to_sm89INS1_16FlashAttnFwdSm80INS1_25CollectiveMainloopFwdSm80ILi8ELi1ELb1EN4cute5tupleIJNS5_1CILi128EEENS7_ILi96EEENS7_ILi192EEEEEELi192ENS_10bfloat16_tEfNS_4arch4Sm80ELb0ELb0ELb1ELb0ELb0ELb0ELb1ELb1EEENS1_21CollectiveEpilogueFwdINS6_IJS8_SA_S9_EEENS6_IJNS7_ILi1EEESI_SI_EEESC_SE_Li256ELb0ELb1ELb1ELb0EEENS1_19SingleTileSchedulerILb0ELb1ELb1ELi128EEEEEEEEEvNT_6ParamsE:
[----:B------:R-:W-:Y:S01]  /*0000*/  LDC R1, c[0x0][0x28] ;  /* 0x00000a00ff017b82 */ /* 0x000fe20000000800 */
[----:B------:R-:W-:Y:S05]  /*0010*/  EXIT ;  /* 0x000000000000794d */ /* 0x000fea0003800000 */
.L_x_0:
[----:B------:R-:W-:-:S00]  /*0020*/  BRA `(.L_x_0) ;  /* 0xfffffffc00fc7947 */ /* 0x000fc0000383ffff */
[----:B------:R-:W-:-:S00]  /*0030*/  NOP ;  /* 0x0000000000007918 */ /* 0x000fc00000000000 */
        /* <DEDUP_REMOVED lines=12> */
.L_x_18:


//--------------------- .text._ZN7cutlass13device_kernelIN5flash19enable_sm80_to_sm89INS1_16FlashAttnFwdSm80INS1_25CollectiveMainloopFwdSm80ILi8ELi1ELb0EN4cute5tupleIJNS5_1CILi128EEENS7_ILi64EEENS7_ILi192EEEEEELi192ENS_10bfloat16_tEfNS_4arch4Sm80ELb0ELb0ELb1ELb1ELb0ELb0ELb1ELb1EEENS1_21CollectiveEpilogueFwdINS6_IJS8_SA_S9_EEENS6_IJNS7_ILi1EEESI_SI_EEESC_SE_Li256ELb1ELb1ELb1ELb0EEENS1_36VarlenDynamicPersistentTileSchedulerILi128ELi64ELi256ELi256ELb1ELb1ELb0ELb0ELb1ELb1EEEEEEEEEvNT_6ParamsE --------------------------
	.section	.text._ZN7cutlass13device_kernelIN5flash19enable_sm80_to_sm89INS1_16FlashAttnFwdSm80INS1_25CollectiveMainloopFwdSm80ILi8ELi1ELb0EN4cute5tupleIJNS5_1CILi128EEENS7_ILi64EEENS7_ILi192EEEEEELi192ENS_10bfloat16_tEfNS_4arch4Sm80ELb0ELb0ELb1ELb1ELb0ELb0ELb1ELb1EEENS1_21CollectiveEpilogueFwdINS6_IJS8_SA_S9_EEENS6_IJNS7_ILi1EEESI_SI_EEESC_SE_Li256ELb1ELb1ELb1ELb0EEENS1_36VarlenDynamicPersistentTileSchedulerILi128ELi64ELi256ELi256ELb1ELb1ELb0ELb0ELb1ELb1EEEEEEEEEvNT_6ParamsE,"ax",@progbits
	.align	128
.text._ZN7cutlass13device_kernelIN5flash19enable_sm80_to_sm89INS1_16FlashAttnFwdSm80INS1_25CollectiveMainloopFwdSm80ILi8ELi1ELb0EN4cute5tupleIJNS5_1CILi128EEENS7_ILi64EEENS7_ILi192EEEEEELi192ENS_10bfloat16_tEfNS_4arch4Sm80ELb0ELb0ELb1ELb1ELb0ELb0ELb1ELb1EEENS1_21CollectiveEpilogueFwdINS6_IJS8_SA_S9_EEENS6_IJNS7_ILi1EEESI_SI_EEESC_SE_Li256ELb1ELb1ELb1ELb0EEENS1_36VarlenDynamicPersistentTileSchedulerILi128ELi64ELi256ELi256ELb1ELb1ELb0ELb0ELb1ELb1EEEEEEEEEvNT_6ParamsE:
        .type           _ZN7cutlass13device_kernelIN5flash19enable_sm80_to_sm89INS1_16FlashAttnFwdSm80INS1_25CollectiveMainloopFwdSm80ILi8ELi1ELb0EN4cute5tupleIJNS5_1CILi128EEENS7_ILi64EEENS7_ILi192EEEEEELi192ENS_10bfloat16_tEfNS_4arch4Sm80ELb0ELb0ELb1ELb1ELb0ELb0ELb1ELb1EEENS1_21CollectiveEpilogueFwdINS6_IJS8_SA_S9_EEENS6_IJNS7_ILi1EEESI_SI_EEESC_SE_Li256ELb1ELb1ELb1ELb0EEENS1_36VarlenDynamicPersistentTileSchedulerILi128ELi64ELi256ELi256ELb1ELb1ELb0ELb0ELb1ELb1EEEEEEEEEvNT_6ParamsE,@function
        .size           _ZN7cutlass13device_kernelIN5flash19enable_sm80_to_sm89INS1_16FlashAttnFwdSm80INS1_25CollectiveMainloopFwdSm80ILi8ELi1ELb0EN4cute5tupleIJNS5_1CILi128EEENS7_ILi64EEENS7_ILi192EEEEEELi192ENS_10bfloat16_tEfNS_4arch4Sm80ELb0ELb0ELb1ELb1ELb0ELb0ELb1ELb1EEENS1_21CollectiveEpilogueFwdINS6_IJS8_SA_S9_EEENS6_IJNS7_ILi1EEESI_SI_EEESC_SE_Li256ELb1ELb1ELb1ELb0EEENS1_36VarlenDynamicPersistentTileSchedulerILi128ELi64ELi256ELi256ELb1ELb1ELb0ELb0ELb1ELb1EEEEEEEEEvNT_6ParamsE,(.L_x_19 - _ZN7cutlass13device_kernelIN5flash19enable_sm80_to_sm89INS1_16FlashAttnFwdSm80INS1_25CollectiveMainloopFwdSm80ILi8ELi1ELb0EN4cute5tupleIJNS5_1CILi128EEENS7_ILi64EEENS7_ILi192EEEEEELi192ENS_10bfloat16_tEfNS_4arch4Sm80ELb0ELb0ELb1ELb1ELb0ELb0ELb1ELb1EEENS1_21CollectiveEpilogueFwdINS6_IJS8_SA_S9_EEENS6_IJNS7_ILi1EEESI_SI_EEESC_SE_Li256ELb1ELb1ELb1ELb0EEENS1_36VarlenDynamicPersistentTileSchedulerILi128ELi64ELi256ELi256ELb1ELb1ELb0ELb0ELb1ELb1EEEEEEEEEvNT_6ParamsE)
        .other          _ZN7cutlass13device_kernelIN5flash19enable_sm80_to_sm89INS1_16FlashAttnFwdSm80INS1_25CollectiveMainloopFwdSm80ILi8ELi1ELb0EN4cute5tupleIJNS5_1CILi128EEENS7_ILi64EEENS7_ILi192EEEEEELi192ENS_10bfloat16_tEfNS_4arch4Sm80ELb0ELb0ELb1ELb1ELb0ELb0ELb1ELb1EEENS1_21CollectiveEpilogueFwdINS6_IJS8_SA_S9_EEENS6_IJNS7_ILi1EEESI_SI_EEESC_SE_Li256ELb1ELb1ELb1ELb0EEENS1_36VarlenDynamicPersistentTileSchedulerILi128ELi64ELi256ELi256ELb1ELb1ELb0ELb0ELb1ELb1EEEEEEEEEvNT_6ParamsE,@"STO_CUDA_ENTRY STV_DEFAULT"
_ZN7cutlass13device_kernelIN5flash19enable_sm80_to_sm89INS1_16FlashAttnFwdSm80INS1_25CollectiveMainloopFwdSm80ILi8ELi1ELb0EN4cute5tupleIJNS5_1CILi128EEENS7_ILi64EEENS7_ILi192EEEEEELi192ENS_10bfloat16_tEfNS_4arch4Sm80ELb0ELb0ELb1ELb1ELb0ELb0ELb1ELb1EEENS1_21CollectiveEpilogueFwdINS6_IJS8_SA_S9_EEENS6_IJNS7_ILi1EEESI_SI_EEESC_SE_Li256ELb1ELb1ELb1ELb0EEENS1_36VarlenDynamicPersistentTileSchedulerILi128ELi64ELi256ELi256ELb1ELb1ELb0ELb0ELb1ELb1EEEEEEEEEvNT_6ParamsE:
[----:B------:R-:W-:Y:S01]  /*0000*/  LDC R1, c[0x0][0x28] ;  /* 0x00000a00ff017b82 */ /* 0x000fe20000000800 */
[----:B------:R-:W-:Y:S05]  /*0010*/  EXIT ;  /* 0x000000000000794d */ /* 0x000fea0003800000 */
.L_x_1:
        /* <DEDUP_REMOVED lines=14> */
.L_x_19:


//--------------------- .text._ZN7cutlass13device_kernelIN5flash19enable_sm80_to_sm89INS1_16FlashAttnFwdSm80INS1_25CollectiveMainloopFwdSm80ILi8ELi1ELb0EN4cute5tupleIJNS5_1CILi128EEENS7_ILi64EEENS7_ILi192EEEEEELi192ENS_10bfloat16_tEfNS_4arch4Sm80ELb0ELb0ELb1ELb1ELb0ELb1ELb1ELb1EEENS1_21CollectiveEpilogueFwdINS6_IJS8_SA_S9_EEENS6_IJNS7_ILi1EEESI_SI_EEESC_SE_Li256ELb1ELb1ELb1ELb0EEENS1_36VarlenDynamicPersistentTileSchedulerILi128ELi64ELi256ELi256ELb1ELb1ELb0ELb0ELb1ELb1EEEEEEEEEvNT_6ParamsE --------------------------
	.section	.text._ZN7cutlass13device_kernelIN5flash19enable_sm80_to_sm89INS1_16FlashAttnFwdSm80INS1_25CollectiveMainloopFwdSm80ILi8ELi1ELb0EN4cute5tupleIJNS5_1CILi128EEENS7_ILi64EEENS7_ILi192EEEEEELi192ENS_10bfloat16_tEfNS_4arch4Sm80ELb0ELb0ELb1ELb1ELb0ELb1ELb1ELb1EEENS1_21CollectiveEpilogueFwdINS6_IJS8_SA_S9_EEENS6_IJNS7_ILi1EEESI_SI_EEESC_SE_Li256ELb1ELb1ELb1ELb0EEENS1_36VarlenDynamicPersistentTileSchedulerILi128ELi64ELi256ELi256ELb1ELb1ELb0ELb0ELb1ELb1EEEEEEEEEvNT_6ParamsE,"ax",@progbits
	.align	128
.text._ZN7cutlass13device_kernelIN5flash19enable_sm80_to_sm89INS1_16FlashAttnFwdSm80INS1_25CollectiveMainloopFwdSm80ILi8ELi1ELb0EN4cute5tupleIJNS5_1CILi128EEENS7_ILi64EEENS7_ILi192EEEEEELi192ENS_10bfloat16_tEfNS_4arch4Sm80ELb0ELb0ELb1ELb1ELb0ELb1ELb1ELb1EEENS1_21CollectiveEpilogueFwdINS6_IJS8_SA_S9_EEENS6_IJNS7_ILi1EEESI_SI_EEESC_SE_Li256ELb1ELb1ELb1ELb0EEENS1_36VarlenDynamicPersistentTileSchedulerILi128ELi64ELi256ELi256ELb1ELb1ELb0ELb0ELb1ELb1EEEEEEEEEvNT_6ParamsE:
        .type           _ZN7cutlass13device_kernelIN5flash19enable_sm80_to_sm89INS1_16FlashAttnFwdSm80INS1_25CollectiveMainloopFwdSm80ILi8ELi1ELb0EN4cute5tupleIJNS5_1CILi128EEENS7_ILi64EEENS7_ILi192EEEEEELi192ENS_10bfloat16_tEfNS_4arch4Sm80ELb0ELb0ELb1ELb1ELb0ELb1ELb1ELb1EEENS1_21CollectiveEpilogueFwdINS6_IJS8_SA_S9_EEENS6_IJNS7_ILi1EEESI_SI_EEESC_SE_Li256ELb1ELb1ELb1ELb0EEENS1_36VarlenDynamicPersistentTileSchedulerILi128ELi64ELi256ELi256ELb1ELb1ELb0ELb0ELb1ELb1EEEEEEEEEvNT_6ParamsE,@function
        .size           _ZN7cutlass13device_kernelIN5flash19enable_sm80_to_sm89INS1_16FlashAttnFwdSm80INS1_25CollectiveMainloopFwdSm80ILi8ELi1ELb0EN4cute5tupleIJNS5_1CILi128EEENS7_ILi64EEENS7_ILi192EEEEEELi192ENS_10bfloat16_tEfNS_4arch4Sm80ELb0ELb0ELb1ELb1ELb0ELb1ELb1ELb1EEENS1_21CollectiveEpilogueFwdINS6_IJS8_SA_S9_EEENS6_IJNS7_ILi1EEESI_SI_EEESC_SE_Li256ELb1ELb1ELb1ELb0EEENS1_36VarlenDynamicPersistentTileSchedulerILi128ELi64ELi256ELi256ELb1ELb1ELb0ELb0ELb1ELb1EEEEEEEEEvNT_6ParamsE,(.L_x_20 - _ZN7cutlass13device_kernelIN5flash19enable_sm80_to_sm89INS1_16FlashAttnFwdSm80INS1_25CollectiveMainloopFwdSm80ILi8ELi1ELb0EN4cute5tupleIJNS5_1CILi128EEENS7_ILi64EEENS7_ILi192EEEEEELi192ENS_10bfloat16_tEfNS_4arch4Sm80ELb0ELb0ELb1ELb1ELb0ELb1ELb1ELb1EEENS1_21CollectiveEpilogueFwdINS6_IJS8_SA_S9_EEENS6_IJNS7_ILi1EEESI_SI_EEESC_SE_Li256ELb1ELb1ELb1ELb0EEENS1_36VarlenDynamicPersistentTileSchedulerILi128ELi64ELi256ELi256ELb1ELb1ELb0ELb0ELb1ELb1EEEEEEEEEvNT_6ParamsE)
        .other          _ZN7cutlass13device_kernelIN5flash19enable_sm80_to_sm89INS1_16FlashAttnFwdSm80INS1_25CollectiveMainloopFwdSm80ILi8ELi1ELb0EN4cute5tupleIJNS5_1CILi128EEENS7_ILi64EEENS7_ILi192EEEEEELi192ENS_10bfloat16_tEfNS_4arch4Sm80ELb0ELb0ELb1ELb1ELb0ELb1ELb1ELb1EEENS1_21CollectiveEpilogueFwdINS6_IJS8_SA_S9_EEENS6_IJNS7_ILi1EEESI_SI_EEESC_SE_Li256ELb1ELb1ELb1ELb0EEENS1_36VarlenDynamicPersistentTileSchedulerILi128ELi64ELi256ELi256ELb1ELb1ELb0ELb0ELb1ELb1EEEEEEEEEvNT_6ParamsE,@"STO_CUDA_ENTRY STV_DEFAULT"
_ZN7cutlass13device_kernelIN5flash19enable_sm80_to_sm89INS1_16FlashAttnFwdSm80INS1_25CollectiveMainloopFwdSm80ILi8ELi1ELb0EN4cute5tupleIJNS5_1CILi128EEENS7_ILi64EEENS7_ILi192EEEEEELi192ENS_10bfloat16_tEfNS_4arch4Sm80ELb0ELb0ELb1ELb1ELb0ELb1ELb1ELb1EEENS1_21CollectiveEpilogueFwdINS6_IJS8_SA_S9_EEENS6_IJNS7_ILi1EEESI_SI_EEESC_SE_Li256ELb1ELb1ELb1ELb0EEENS1_36VarlenDynamicPersistentTileSchedulerILi128ELi64ELi256ELi256ELb1ELb1ELb0ELb0ELb1ELb1EEEEEEEEEvNT_6ParamsE:
[----:B------:R-:W-:Y:S01]  /*0000*/  LDC R1, c[0x0][0x28] ;  /* 0x00000a00ff017b82 */ /* 0x000fe20000000800 */
[----:B------:R-:W-:Y:S05]  /*0010*/  EXIT ;  /* 0x000000000000794d */ /* 0x000fea0003800000 */
.L_x_2:
        /* <DEDUP_REMOVED lines=14> */
.L_x_20:


//--------------------- .text._ZN7cutlass13device_kernelIN5flash19enable_sm80_to_sm89INS1_16FlashAttnFwdSm80INS1_25CollectiveMainloopFwdSm80ILi8ELi1ELb0EN4cute5tupleIJNS5_1CILi128EEENS7_ILi64EEENS7_ILi192EEEEEELi192ENS_10bfloat16_tEfNS_4arch4Sm80ELb0ELb1ELb1ELb0ELb0ELb0ELb1ELb1EEENS1_21CollectiveEpilogueFwdINS6_IJS8_SA_S9_EEENS6_IJNS7_ILi1EEESI_SI_EEESC_SE_Li256ELb0ELb1ELb1ELb0EEENS1_19SingleTileSchedulerILb0ELb1ELb1ELi128EEEEEEEEEvNT_6ParamsE --------------------------
	.section	.text._ZN7cutlass13device_kernelIN5flash19enable_sm80_to_sm89INS1_16FlashAttnFwdSm80INS1_25CollectiveMainloopFwdSm80ILi8ELi1ELb0EN4cute5tupleIJNS5_1CILi128EEENS7_ILi64EEENS7_ILi192EEEEEELi192ENS_10bfloat16_tEfNS_4arch4Sm80ELb0ELb1ELb1ELb0ELb0ELb0ELb1ELb1EEENS1_21CollectiveEpilogueFwdINS6_IJS8_SA_S9_EEENS6_IJNS7_ILi1EEESI_SI_EEESC_SE_Li256ELb0ELb1ELb1ELb0EEENS1_19SingleTileSchedulerILb0ELb1ELb1ELi128EEEEEEEEEvNT_6ParamsE,"ax",@progbits
	.align	128
.text._ZN7cutlass13device_kernelIN5flash19enable_sm80_to_sm89INS1_16FlashAttnFwdSm80INS1_25CollectiveMainloopFwdSm80ILi8ELi1ELb0EN4cute5tupleIJNS5_1CILi128EEENS7_ILi64EEENS7_ILi192EEEEEELi192ENS_10bfloat16_tEfNS_4arch4Sm80ELb0ELb1ELb1ELb0ELb0ELb0ELb1ELb1EEENS1_21CollectiveEpilogueFwdINS6_IJS8_SA_S9_EEENS6_IJNS7_ILi1EEESI_SI_EEESC_SE_Li256ELb0ELb1ELb1ELb0EEENS1_19SingleTileSchedulerILb0ELb1ELb1ELi128EEEEEEEEEvNT_6ParamsE:
        .type           _ZN7cutlass13device_kernelIN5flash19enable_sm80_to_sm89INS1_16FlashAttnFwdSm80INS1_25CollectiveMainloopFwdSm80ILi8ELi1ELb0EN4cute5tupleIJNS5_1CILi128EEENS7_ILi64EEENS7_ILi192EEEEEELi192ENS_10bfloat16_tEfNS_4arch4Sm80ELb0ELb1ELb1ELb0ELb0ELb0ELb1ELb1EEENS1_21CollectiveEpilogueFwdINS6_IJS8_SA_S9_EEENS6_IJNS7_ILi1EEESI_SI_EEESC_SE_Li256ELb0ELb1ELb1ELb0EEENS1_19SingleTileSchedulerILb0ELb1ELb1ELi128EEEEEEEEEvNT_6ParamsE,@function
        .size           _ZN7cutlass13device_kernelIN5flash19enable_sm80_to_sm89INS1_16FlashAttnFwdSm80INS1_25CollectiveMainloopFwdSm80ILi8ELi1ELb0EN4cute5tupleIJNS5_1CILi128EEENS7_ILi64EEENS7_ILi192EEEEEELi192ENS_10bfloat16_tEfNS_4arch4Sm80ELb0ELb1ELb1ELb0ELb0ELb0ELb1ELb1EEENS1_21CollectiveEpilogueFwdINS6_IJS8_SA_S9_EEENS6_IJNS7_ILi1EEESI_SI_EEESC_SE_Li256ELb0ELb1ELb1ELb0EEENS1_19SingleTileSchedulerILb0ELb1ELb1ELi128EEEEEEEEEvNT_6ParamsE,(.L_x_21 - _ZN7cutlass13device_kernelIN5flash19enable_sm80_to_sm89INS1_16FlashAttnFwdSm80INS1_25CollectiveMainloopFwdSm80ILi8ELi1ELb0EN4cute5tupleIJNS5_1CILi128EEENS7_ILi64EEENS7_ILi192EEEEEELi192ENS_10bfloat16_tEfNS_4arch4Sm80ELb0ELb1ELb1ELb0ELb0ELb0ELb1ELb1EEENS1_21CollectiveEpilogueFwdINS6_IJS8_SA_S9_EEENS6_IJNS7_ILi1EEESI_SI_EEESC_SE_Li256ELb0ELb1ELb1ELb0EEENS1_19SingleTileSchedulerILb0ELb1ELb1ELi128EEEEEEEEEvNT_6ParamsE)
        .other          _ZN7cutlass13device_kernelIN5flash19enable_sm80_to_sm89INS1_16FlashAttnFwdSm80INS1_25CollectiveMainloopFwdSm80ILi8ELi1ELb0EN4cute5tupleIJNS5_1CILi128EEENS7_ILi64EEENS7_ILi192EEEEEELi192ENS_10bfloat16_tEfNS_4arch4Sm80ELb0ELb1ELb1ELb0ELb0ELb0ELb1ELb1EEENS1_21CollectiveEpilogueFwdINS6_IJS8_SA_S9_EEENS6_IJNS7_ILi1EEESI_SI_EEESC_SE_Li256ELb0ELb1ELb1ELb0EEENS1_19SingleTileSchedulerILb0ELb1ELb1ELi128EEEEEEEEEvNT_6ParamsE,@"STO_CUDA_ENTRY STV_DEFAULT"
_ZN7cutlass13device_kernelIN5flash19enable_sm80_to_sm89INS1_16FlashAttnFwdSm80INS1_25CollectiveMainloopFwdSm80ILi8ELi1ELb0EN4cute5tupleIJNS5_1CILi128EEENS7_ILi64EEENS7_ILi192EEEEEELi192ENS_10bfloat16_tEfNS_4arch4Sm80ELb0ELb1ELb1ELb0ELb0ELb0ELb1ELb1EEENS1_21CollectiveEpilogueFwdINS6_IJS8_SA_S9_EEENS6_IJNS7_ILi1EEESI_SI_EEESC_SE_Li256ELb0ELb1ELb1ELb0EEENS1_19SingleTileSchedulerILb0ELb1ELb1ELi128EEEEEEEEEvNT_6ParamsE:
[----:B------:R-:W-:Y:S01]  /*0000*/  LDC R1, c[0x0][0x28] ;  /* 0x00000a00ff017b82 */ /* 0x000fe20000000800 */
[----:B------:R-:W-:Y:S05]  /*0010*/  EXIT ;  /* 0x000000000000794d */ /* 0x000fea0003800000 */
.L_x_3:
        /* <DEDUP_REMOVED lines=14> */
.L_x_21:


//--------------------- .text._ZN7cutlass13device_kernelIN5flash19enable_sm80_to_sm89INS1_16FlashAttnFwdSm80INS1_25CollectiveMainloopFwdSm80ILi8ELi1ELb0EN4cute5tupleIJNS5_1CILi128EEENS7_ILi64EEENS7_ILi192EEEEEELi192ENS_10bfloat16_tEfNS_4arch4Sm80ELb0ELb1ELb1ELb1ELb0ELb0ELb1ELb1EEENS1_21CollectiveEpilogueFwdINS6_IJS8_SA_S9_EEENS6_IJNS7_ILi1EEESI_SI_EEESC_SE_Li256ELb1ELb1ELb1ELb0EEENS1_36VarlenDynamicPersistentTileSchedulerILi128ELi64ELi256ELi256ELb1ELb1ELb0ELb1ELb0ELb1EEEEEEEEEvNT_6ParamsE --------------------------
	.section	.text._ZN7cutlass13device_kernelIN5flash19enable_sm80_to_sm89INS1_16FlashAttnFwdSm80INS1_25CollectiveMainloopFwdSm80ILi8ELi1ELb0EN4cute5tupleIJNS5_1CILi128EEENS7_ILi64EEENS7_ILi192EEEEEELi192ENS_10bfloat16_tEfNS_4arch4Sm80ELb0ELb1ELb1ELb1ELb0ELb0ELb1ELb1EEENS1_21CollectiveEpilogueFwdINS6_IJS8_SA_S9_EEENS6_IJNS7_ILi1EEESI_SI_EEESC_SE_Li256ELb1ELb1ELb1ELb0EEENS1_36VarlenDynamicPersistentTileSchedulerILi128ELi64ELi256ELi256ELb1ELb1ELb0ELb1ELb0ELb1EEEEEEEEEvNT_6ParamsE,"ax",@progbits
	.align	128
.text._ZN7cutlass13device_kernelIN5flash19enable_sm80_to_sm89INS1_16FlashAttnFwdSm80INS1_25CollectiveMainloopFwdSm80ILi8ELi1ELb0EN4cute5tupleIJNS5_1CILi128EEENS7_ILi64EEENS7_ILi192EEEEEELi192ENS_10bfloat16_tEfNS_4arch4Sm80ELb0ELb1ELb1ELb1ELb0ELb0ELb1ELb1EEENS1_21CollectiveEpilogueFwdINS6_IJS8_SA_S9_EEENS6_IJNS7_ILi1EEESI_SI_EEESC_SE_Li256ELb1ELb1ELb1ELb0EEENS1_36VarlenDynamicPersistentTileSchedulerILi128ELi64ELi256ELi256ELb1ELb1ELb0ELb1ELb0ELb1EEEEEEEEEvNT_6ParamsE:
        .type           _ZN7cutlass13device_kernelIN5flash19enable_sm80_to_sm89INS1_16FlashAttnFwdSm80INS1_25CollectiveMainloopFwdSm80ILi8ELi1ELb0EN4cute5tupleIJNS5_1CILi128EEENS7_ILi64EEENS7_ILi192EEEEEELi192ENS_10bfloat16_tEfNS_4arch4Sm80ELb0ELb1ELb1ELb1ELb0ELb0ELb1ELb1EEENS1_21CollectiveEpilogueFwdINS6_IJS8_SA_S9_EEENS6_IJNS7_ILi1EEESI_SI_EEESC_SE_Li256ELb1ELb1ELb1ELb0EEENS1_36VarlenDynamicPersistentTileSchedulerILi128ELi64ELi256ELi256ELb1ELb1ELb0ELb1ELb0ELb1EEEEEEEEEvNT_6ParamsE,@function
        .size           _ZN7cutlass13device_kernelIN5flash19enable_sm80_to_sm89INS1_16FlashAttnFwdSm80INS1_25CollectiveMainloopFwdSm80ILi8ELi1ELb0EN4cute5tupleIJNS5_1CILi128EEENS7_ILi64EEENS7_ILi192EEEEEELi192ENS_10bfloat16_tEfNS_4arch4Sm80ELb0ELb1ELb1ELb1ELb0ELb0ELb1ELb1EEENS1_21CollectiveEpilogueFwdINS6_IJS8_SA_S9_EEENS6_IJNS7_ILi1EEESI_SI_EEESC_SE_Li256ELb1ELb1ELb1ELb0EEENS1_36VarlenDynamicPersistentTileSchedulerILi128ELi64ELi256ELi256ELb1ELb1ELb0ELb1ELb0ELb1EEEEEEEEEvNT_6ParamsE,(.L_x_22 - _ZN7cutlass13device_kernelIN5flash19enable_sm80_to_sm89INS1_16FlashAttnFwdSm80INS1_25CollectiveMainloopFwdSm80ILi8ELi1ELb0EN4cute5tupleIJNS5_1CILi128EEENS7_ILi64EEENS7_ILi192EEEEEELi192ENS_10bfloat16_tEfNS_4arch4Sm80ELb0ELb1ELb1ELb1ELb0ELb0ELb1ELb1EEENS1_21CollectiveEpilogueFwdINS6_IJS8_SA_S9_EEENS6_IJNS7_ILi1EEESI_SI_EEESC_SE_Li256ELb1ELb1ELb1ELb0EEENS1_36VarlenDynamicPersistentTileSchedulerILi128ELi64ELi256ELi256ELb1ELb1ELb0ELb1ELb0ELb1EEEEEEEEEvNT_6ParamsE)
        .other          _ZN7cutlass13device_kernelIN5flash19enable_sm80_to_sm89INS1_16FlashAttnFwdSm80INS1_25CollectiveMainloopFwdSm80ILi8ELi1ELb0EN4cute5tupleIJNS5_1CILi128EEENS7_ILi64EEENS7_ILi192EEEEEELi192ENS_10bfloat16_tEfNS_4arch4Sm80ELb0ELb1ELb1ELb1ELb0ELb0ELb1ELb1EEENS1_21CollectiveEpilogueFwdINS6_IJS8_SA_S9_EEENS6_IJNS7_ILi1EEESI_SI_EEESC_SE_Li256ELb1ELb1ELb1ELb0EEENS1_36VarlenDynamicPersistentTileSchedulerILi128ELi64ELi256ELi256ELb1ELb1ELb0ELb1ELb0ELb1EEEEEEEEEvNT_6ParamsE,@"STO_CUDA_ENTRY STV_DEFAULT"
_ZN7cutlass13device_kernelIN5flash19enable_sm80_to_sm89INS1_16FlashAttnFwdSm80INS1_25CollectiveMainloopFwdSm80ILi8ELi1ELb0EN4cute5tupleIJNS5_1CILi128EEENS7_ILi64EEENS7_ILi192EEEEEELi192ENS_10bfloat16_tEfNS_4arch4Sm80ELb0ELb1ELb1ELb1ELb0ELb0ELb1ELb1EEENS1_21CollectiveEpilogueFwdINS6_IJS8_SA_S9_EEENS6_IJNS7_ILi1EEESI_SI_EEESC_SE_Li256ELb1ELb1ELb1ELb0EEENS1_36VarlenDynamicPersistentTileSchedulerILi128ELi64ELi256ELi256ELb1ELb1ELb0ELb1ELb0ELb1EEEEEEEEEvNT_6ParamsE:
[----:B------:R-:W-:Y:S01]  /*0000*/  LDC R1, c[0x0][0x28] ;  /* 0x00000a00ff017b82 */ /* 0x000fe20000000800 */
[----:B------:R-:W-:Y:S05]  /*0010*/  EXIT ;  /* 0x000000000000794d */ /* 0x000fea0003800000 */
.L_x_4:
        /* <DEDUP_REMOVED lines=14> */
.L_x_22:


//--------------------- .text._ZN7cutlass13device_kernelIN5flash19enable_sm80_to_sm89INS1_16FlashAttnFwdSm80INS1_25CollectiveMainloopFwdSm80ILi8ELi1ELb0EN4cute5tupleIJNS5_1CILi128EEENS7_ILi64EEENS7_ILi192EEEEEELi192ENS_10bfloat16_tEfNS_4arch4Sm80ELb0ELb1ELb1ELb1ELb0ELb1ELb1ELb1EEENS1_21CollectiveEpilogueFwdINS6_IJS8_SA_S9_EEENS6_IJNS7_ILi1EEESI_SI_EEESC_SE_Li256ELb1ELb1ELb1ELb0EEENS1_36VarlenDynamicPersistentTileSchedulerILi128ELi64ELi256ELi256ELb1ELb1ELb0ELb1ELb0ELb1EEEEEEEEEvNT_6ParamsE --------------------------
	.section	.text._ZN7cutlass13device_kernelIN5flash19enable_sm80_to_sm89INS1_16FlashAttnFwdSm80INS1_25CollectiveMainloopFwdSm80ILi8ELi1ELb0EN4cute5tupleIJNS5_1CILi128EEENS7_ILi64EEENS7_ILi192EEEEEELi192ENS_10bfloat16_tEfNS_4arch4Sm80ELb0ELb1ELb1ELb1ELb0ELb1ELb1ELb1EEENS1_21CollectiveEpilogueFwdINS6_IJS8_SA_S9_EEENS6_IJNS7_ILi1EEESI_SI_EEESC_SE_Li256ELb1ELb1ELb1ELb0EEENS1_36VarlenDynamicPersistentTileSchedulerILi128ELi64ELi256ELi256ELb1ELb1ELb0ELb1ELb0ELb1EEEEEEEEEvNT_6ParamsE,"ax",@progbits
	.align	128
.text._ZN7cutlass13device_kernelIN5flash19enable_sm80_to_sm89INS1_16FlashAttnFwdSm80INS1_25CollectiveMainloopFwdSm80ILi8ELi1ELb0EN4cute5tupleIJNS5_1CILi128EEENS7_ILi64EEENS7_ILi192EEEEEELi192ENS_10bfloat16_tEfNS_4arch4Sm80ELb0ELb1ELb1ELb1ELb0ELb1ELb1ELb1EEENS1_21CollectiveEpilogueFwdINS6_IJS8_SA_S9_EEENS6_IJNS7_ILi1EEESI_SI_EEESC_SE_Li256ELb1ELb1ELb1ELb0EEENS1_36VarlenDynamicPersistentTileSchedulerILi128ELi64ELi256ELi256ELb1ELb1ELb0ELb1ELb0ELb1EEEEEEEEEvNT_6ParamsE:
        .type           _ZN7cutlass13device_kernelIN5flash19enable_sm80_to_sm89INS1_16FlashAttnFwdSm80INS1_25CollectiveMainloopFwdSm80ILi8ELi1ELb0EN4cute5tupleIJNS5_1CILi128EEENS7_ILi64EEENS7_ILi192EEEEEELi192ENS_10bfloat16_tEfNS_4arch4Sm80ELb0ELb1ELb1ELb1ELb0ELb1ELb1ELb1EEENS1_21CollectiveEpilogueFwdINS6_IJS8_SA_S9_EEENS6_IJNS7_ILi1EEESI_SI_EEESC_SE_Li256ELb1ELb1ELb1ELb0EEENS1_36VarlenDynamicPersistentTileSchedulerILi128ELi64ELi256ELi256ELb1ELb1ELb0ELb1ELb0ELb1EEEEEEEEEvNT_6ParamsE,@function
        .size           _ZN7cutlass13device_kernelIN5flash19enable_sm80_to_sm89INS1_16FlashAttnFwdSm80INS1_25CollectiveMainloopFwdSm80ILi8ELi1ELb0EN4cute5tupleIJNS5_1CILi128EEENS7_ILi64EEENS7_ILi192EEEEEELi192ENS_10bfloat16_tEfNS_4arch4Sm80ELb0ELb1ELb1ELb1ELb0ELb1ELb1ELb1EEENS1_21CollectiveEpilogueFwdINS6_IJS8_SA_S9_EEENS6_IJNS7_ILi1EEESI_SI_EEESC_SE_Li256ELb1ELb1ELb1ELb0EEENS1_36VarlenDynamicPersistentTileSchedulerILi128ELi64ELi256ELi256ELb1ELb1ELb0ELb1ELb0ELb1EEEEEEEEEvNT_6ParamsE,(.L_x_23 - _ZN7cutlass13device_kernelIN5flash19enable_sm80_to_sm89INS1_16FlashAttnFwdSm80INS1_25CollectiveMainloopFwdSm80ILi8ELi1ELb0EN4cute5tupleIJNS5_1CILi128EEENS7_ILi64EEENS7_ILi192EEEEEELi192ENS_10bfloat16_tEfNS_4arch4Sm80ELb0ELb1ELb1ELb1ELb0ELb1ELb1ELb1EEENS1_21CollectiveEpilogueFwdINS6_IJS8_SA_S9_EEENS6_IJNS7_ILi1EEESI_SI_EEESC_SE_Li256ELb1ELb1ELb1ELb0EEENS1_36VarlenDynamicPersistentTileSchedulerILi128ELi64ELi256ELi256ELb1ELb1ELb0ELb1ELb0ELb1EEEEEEEEEvNT_6ParamsE)
        .other          _ZN7cutlass13device_kernelIN5flash19enable_sm80_to_sm89INS1_16FlashAttnFwdSm80INS1_25CollectiveMainloopFwdSm80ILi8ELi1ELb0EN4cute5tupleIJNS5_1CILi128EEENS7_ILi64EEENS7_ILi192EEEEEELi192ENS_10bfloat16_tEfNS_4arch4Sm80ELb0ELb1ELb1ELb1ELb0ELb1ELb1ELb1EEENS1_21CollectiveEpilogueFwdINS6_IJS8_SA_S9_EEENS6_IJNS7_ILi1EEESI_SI_EEESC_SE_Li256ELb1ELb1ELb1ELb0EEENS1_36VarlenDynamicPersistentTileSchedulerILi128ELi64ELi256ELi256ELb1ELb1ELb0ELb1ELb0ELb1EEEEEEEEEvNT_6ParamsE,@"STO_CUDA_ENTRY STV_DEFAULT"
_ZN7cutlass13device_kernelIN5flash19enable_sm80_to_sm89INS1_16FlashAttnFwdSm80INS1_25CollectiveMainloopFwdSm80ILi8ELi1ELb0EN4cute5tupleIJNS5_1CILi128EEENS7_ILi64EEENS7_ILi192EEEEEELi192ENS_10bfloat16_tEfNS_4arch4Sm80ELb0ELb1ELb1ELb1ELb0ELb1ELb1ELb1EEENS1_21CollectiveEpilogueFwdINS6_IJS8_SA_S9_EEENS6_IJNS7_ILi1EEESI_SI_EEESC_SE_Li256ELb1ELb1ELb1ELb0EEENS1_36VarlenDynamicPersistentTileSchedulerILi128ELi64ELi256ELi256ELb1ELb1ELb0ELb1ELb0ELb1EEEEEEEEEvNT_6ParamsE:
[----:B------:R-:W-:Y:S01]  /*0000*/  LDC R1, c[0x0][0x28] ;  /* 0x00000a00ff017b82 */ /* 0x000fe20000000800 */
[----:B------:R-:W-:Y:S05]  /*0010*/  EXIT ;  /* 0x000000000000794d */ /* 0x000fea0003800000 */
.L_x_5:
        /* <DEDUP_REMOVED lines=14> */
.L_x_23:


//--------------------- .text._ZN7cutlass13device_kernelIN5flash19enable_sm80_to_sm89INS1_16FlashAttnFwdSm80INS1_25CollectiveMainloopFwdSm80ILi8ELi1ELb1EN4cute5tupleIJNS5_1CILi128EEENS7_ILi96EEENS7_ILi192EEEEEELi192ENS_10bfloat16_tEfNS_4arch4Sm80ELb1ELb0ELb1ELb0ELb0ELb0ELb1ELb1EEENS1_21CollectiveEpilogueFwdINS6_IJS8_SA_S9_EEENS6_IJNS7_ILi1EEESI_SI_EEESC_SE_Li256ELb0ELb1ELb1ELb0EEENS1_30DynamicPersistentTileSchedulerILi256ELi256ELb1ELb1ELb0EEEEEEEEEvNT_6ParamsE --------------------------
	.section	.text._ZN7cutlass13device_kernelIN5flash19enable_sm80_to_sm89INS1_16FlashAttnFwdSm80INS1_25CollectiveMainloopFwdSm80ILi8ELi1ELb1EN4cute5tupleIJNS5_1CILi128EEENS7_ILi96EEENS7_ILi192EEEEEELi192ENS_10bfloat16_tEfNS_4arch4Sm80ELb1ELb0ELb1ELb0ELb0ELb0ELb1ELb1EEENS1_21CollectiveEpilogueFwdINS6_IJS8_SA_S9_EEENS6_IJNS7_ILi1EEESI_SI_EEESC_SE_Li256ELb0ELb1ELb1ELb0EEENS1_30DynamicPersistentTileSchedulerILi256ELi256ELb1ELb1ELb0EEEEEEEEEvNT_6ParamsE,"ax",@progbits
	.align	128
.text._ZN7cutlass13device_kernelIN5flash19enable_sm80_to_sm89INS1_16FlashAttnFwdSm80INS1_25CollectiveMainloopFwdSm80ILi8ELi1ELb1EN4cute5tupleIJNS5_1CILi128EEENS7_ILi96EEENS7_ILi192EEEEEELi192ENS_10bfloat16_tEfNS_4arch4Sm80ELb1ELb0ELb1ELb0ELb0ELb0ELb1ELb1EEENS1_21CollectiveEpilogueFwdINS6_IJS8_SA_S9_EEENS6_IJNS7_ILi1EEESI_SI_EEESC_SE_Li256ELb0ELb1ELb1ELb0EEENS1_30DynamicPersistentTileSchedulerILi256ELi256ELb1ELb1ELb0EEEEEEEEEvNT_6ParamsE:
        .type           _ZN7cutlass13device_kernelIN5flash19enable_sm80_to_sm89INS1_16FlashAttnFwdSm80INS1_25CollectiveMainloopFwdSm80ILi8ELi1ELb1EN4cute5tupleIJNS5_1CILi128EEENS7_ILi96EEENS7_ILi192EEEEEELi192ENS_10bfloat16_tEfNS_4arch4Sm80ELb1ELb0ELb1ELb0ELb0ELb0ELb1ELb1EEENS1_21CollectiveEpilogueFwdINS6_IJS8_SA_S9_EEENS6_IJNS7_ILi1EEESI_SI_EEESC_SE_Li256ELb0ELb1ELb1ELb0EEENS1_30DynamicPersistentTileSchedulerILi256ELi256ELb1ELb1ELb0EEEEEEEEEvNT_6ParamsE,@function
        .size           _ZN7cutlass13device_kernelIN5flash19enable_sm80_to_sm89INS1_16FlashAttnFwdSm80INS1_25CollectiveMainloopFwdSm80ILi8ELi1ELb1EN4cute5tupleIJNS5_1CILi128EEENS7_ILi96EEENS7_ILi192EEEEEELi192ENS_10bfloat16_tEfNS_4arch4Sm80ELb1ELb0ELb1ELb0ELb0ELb0ELb1ELb1EEENS1_21CollectiveEpilogueFwdINS6_IJS8_SA_S9_EEENS6_IJNS7_ILi1EEESI_SI_EEESC_SE_Li256ELb0ELb1ELb1ELb0EEENS1_30DynamicPersistentTileSchedulerILi256ELi256ELb1ELb1ELb0EEEEEEEEEvNT_6ParamsE,(.L_x_24 - _ZN7cutlass13device_kernelIN5flash19enable_sm80_to_sm89INS1_16FlashAttnFwdSm80INS1_25CollectiveMainloopFwdSm80ILi8ELi1ELb1EN4cute5tupleIJNS5_1CILi128EEENS7_ILi96EEENS7_ILi192EEEEEELi192ENS_10bfloat16_tEfNS_4arch4Sm80ELb1ELb0ELb1ELb0ELb0ELb0ELb1ELb1EEENS1_21CollectiveEpilogueFwdINS6_IJS8_SA_S9_EEENS6_IJNS7_ILi1EEESI_SI_EEESC_SE_Li256ELb0ELb1ELb1ELb0EEENS1_30DynamicPersistentTileSchedulerILi256ELi256ELb1ELb1ELb0EEEEEEEEEvNT_6ParamsE)
        .other          _ZN7cutlass13device_kernelIN5flash19enable_sm80_to_sm89INS1_16FlashAttnFwdSm80INS1_25CollectiveMainloopFwdSm80ILi8ELi1ELb1EN4cute5tupleIJNS5_1CILi128EEENS7_ILi96EEENS7_ILi192EEEEEELi192ENS_10bfloat16_tEfNS_4arch4Sm80ELb1ELb0ELb1ELb0ELb0ELb0ELb1ELb1EEENS1_21CollectiveEpilogueFwdINS6_IJS8_SA_S9_EEENS6_IJNS7_ILi1EEESI_SI_EEESC_SE_Li256ELb0ELb1ELb1ELb0EEENS1_30DynamicPersistentTileSchedulerILi256ELi256ELb1ELb1ELb0EEEEEEEEEvNT_6ParamsE,@"STO_CUDA_ENTRY STV_DEFAULT"
_ZN7cutlass13device_kernelIN5flash19enable_sm80_to_sm89INS1_16FlashAttnFwdSm80INS1_25CollectiveMainloopFwdSm80ILi8ELi1ELb1EN4cute5tupleIJNS5_1CILi128EEENS7_ILi96EEENS7_ILi192EEEEEELi192ENS_10bfloat16_tEfNS_4arch4Sm80ELb1ELb0ELb1ELb0ELb0ELb0ELb1ELb1EEENS1_21CollectiveEpilogueFwdINS6_IJS8_SA_S9_EEENS6_IJNS7_ILi1EEESI_SI_EEESC_SE_Li256ELb0ELb1ELb1ELb0EEENS1_30DynamicPersistentTileSchedulerILi256ELi256ELb1ELb1ELb0EEEEEEEEEvNT_6ParamsE:
[----:B------:R-:W-:Y:S01]  /*0000*/  LDC R1, c[0x0][0x28] ;  /* 0x00000a00ff017b82 */ /* 0x000fe20000000800 */
[----:B------:R-:W-:Y:S05]  /*0010*/  EXIT ;  /* 0x000000000000794d */ /* 0x000fea0003800000 */
.L_x_6:
        /* <DEDUP_REMOVED lines=14> */
.L_x_24:


//--------------------- .text._ZN7cutlass13device_kernelIN5flash19enable_sm80_to_sm89INS1_16FlashAttnFwdSm80INS1_25CollectiveMainloopFwdSm80ILi8ELi1ELb0EN4cute5tupleIJNS5_1CILi128EEENS7_ILi64EEENS7_ILi192EEEEEELi192ENS_10bfloat16_tEfNS_4arch4Sm80ELb1ELb0ELb1ELb1ELb0ELb0ELb1ELb1EEENS1_21CollectiveEpilogueFwdINS6_IJS8_SA_S9_EEENS6_IJNS7_ILi1EEESI_SI_EEESC_SE_Li256ELb1ELb1ELb1ELb0EEENS1_36VarlenDynamicPersistentTileSchedulerILi128ELi64ELi256ELi256ELb1ELb1ELb0ELb1ELb1ELb1EEEEEEEEEvNT_6ParamsE --------------------------
	.section	.text._ZN7cutlass13device_kernelIN5flash19enable_sm80_to_sm89INS1_16FlashAttnFwdSm80INS1_25CollectiveMainloopFwdSm80ILi8ELi1ELb0EN4cute5tupleIJNS5_1CILi128EEENS7_ILi64EEENS7_ILi192EEEEEELi192ENS_10bfloat16_tEfNS_4arch4Sm80ELb1ELb0ELb1ELb1ELb0ELb0ELb1ELb1EEENS1_21CollectiveEpilogueFwdINS6_IJS8_SA_S9_EEENS6_IJNS7_ILi1EEESI_SI_EEESC_SE_Li256ELb1ELb1ELb1ELb0EEENS1_36VarlenDynamicPersistentTileSchedulerILi128ELi64ELi256ELi256ELb1ELb1ELb0ELb1ELb1ELb1EEEEEEEEEvNT_6ParamsE,"ax",@progbits
	.align	128
.text._ZN7cutlass13device_kernelIN5flash19enable_sm80_to_sm89INS1_16FlashAttnFwdSm80INS1_25CollectiveMainloopFwdSm80ILi8ELi1ELb0EN4cute5tupleIJNS5_1CILi128EEENS7_ILi64EEENS7_ILi192EEEEEELi192ENS_10bfloat16_tEfNS_4arch4Sm80ELb1ELb0ELb1ELb1ELb0ELb0ELb1ELb1EEENS1_21CollectiveEpilogueFwdINS6_IJS8_SA_S9_EEENS6_IJNS7_ILi1EEESI_SI_EEESC_SE_Li256ELb1ELb1ELb1ELb0EEENS1_36VarlenDynamicPersistentTileSchedulerILi128ELi64ELi256ELi256ELb1ELb1ELb0ELb1ELb1ELb1EEEEEEEEEvNT_6ParamsE:
        .type           _ZN7cutlass13device_kernelIN5flash19enable_sm80_to_sm89INS1_16FlashAttnFwdSm80INS1_25CollectiveMainloopFwdSm80ILi8ELi1ELb0EN4cute5tupleIJNS5_1CILi128EEENS7_ILi64EEENS7_ILi192EEEEEELi192ENS_10bfloat16_tEfNS_4arch4Sm80ELb1ELb0ELb1ELb1ELb0ELb0ELb1ELb1EEENS1_21CollectiveEpilogueFwdINS6_IJS8_SA_S9_EEENS6_IJNS7_ILi1EEESI_SI_EEESC_SE_Li256ELb1ELb1ELb1ELb0EEENS1_36VarlenDynamicPersistentTileSchedulerILi128ELi64ELi256ELi256ELb1ELb1ELb0ELb1ELb1ELb1EEEEEEEEEvNT_6ParamsE,@function
        .size           _ZN7cutlass13device_kernelIN5flash19enable_sm80_to_sm89INS1_16FlashAttnFwdSm80INS1_25CollectiveMainloopFwdSm80ILi8ELi1ELb0EN4cute5tupleIJNS5_1CILi128EEENS7_ILi64EEENS7_ILi192EEEEEELi192ENS_10bfloat16_tEfNS_4arch4Sm80ELb1ELb0ELb1ELb1ELb0ELb0ELb1ELb1EEENS1_21CollectiveEpilogueFwdINS6_IJS8_SA_S9_EEENS6_IJNS7_ILi1EEESI_SI_EEESC_SE_Li256ELb1ELb1ELb1ELb0EEENS1_36VarlenDynamicPersistentTileSchedulerILi128ELi64ELi256ELi256ELb1ELb1ELb0ELb1ELb1ELb1EEEEEEEEEvNT_6ParamsE,(.L_x_25 - _ZN7cutlass13device_kernelIN5flash19enable_sm80_to_sm89INS1_16FlashAttnFwdSm80INS1_25CollectiveMainloopFwdSm80ILi8ELi1ELb0EN4cute5tupleIJNS5_1CILi128EEENS7_ILi64EEENS7_ILi192EEEEEELi192ENS_10bfloat16_tEfNS_4arch4Sm80ELb1ELb0ELb1ELb1ELb0ELb0ELb1ELb1EEENS1_21CollectiveEpilogueFwdINS6_IJS8_SA_S9_EEENS6_IJNS7_ILi1EEESI_SI_EEESC_SE_Li256ELb1ELb1ELb1ELb0EEENS1_36VarlenDynamicPersistentTileSchedulerILi128ELi64ELi256ELi256ELb1ELb1ELb0ELb1ELb1ELb1EEEEEEEEEvNT_6ParamsE)
        .other          _ZN7cutlass13device_kernelIN5flash19enable_sm80_to_sm89INS1_16FlashAttnFwdSm80INS1_25CollectiveMainloopFwdSm80ILi8ELi1ELb0EN4cute5tupleIJNS5_1CILi128EEENS7_ILi64EEENS7_ILi192EEEEEELi192ENS_10bfloat16_tEfNS_4arch4Sm80ELb1ELb0ELb1ELb1ELb0ELb0ELb1ELb1EEENS1_21CollectiveEpilogueFwdINS6_IJS8_SA_S9_EEENS6_IJNS7_ILi1EEESI_SI_EEESC_SE_Li256ELb1ELb1ELb1ELb0EEENS1_36VarlenDynamicPersistentTileSchedulerILi128ELi64ELi256ELi256ELb1ELb1ELb0ELb1ELb1ELb1EEEEEEEEEvNT_6ParamsE,@"STO_CUDA_ENTRY STV_DEFAULT"
_ZN7cutlass13device_kernelIN5flash19enable_sm80_to_sm89INS1_16FlashAttnFwdSm80INS1_25CollectiveMainloopFwdSm80ILi8ELi1ELb0EN4cute5tupleIJNS5_1CILi128EEENS7_ILi64EEENS7_ILi192EEEEEELi192ENS_10bfloat16_tEfNS_4arch4Sm80ELb1ELb0ELb1ELb1ELb0ELb0ELb1ELb1EEENS1_21CollectiveEpilogueFwdINS6_IJS8_SA_S9_EEENS6_IJNS7_ILi1EEESI_SI_EEESC_SE_Li256ELb1ELb1ELb1ELb0EEENS1_36VarlenDynamicPersistentTileSchedulerILi128ELi64ELi256ELi256ELb1ELb1ELb0ELb1ELb1ELb1EEEEEEEEEvNT_6ParamsE:
[----:B------:R-:W-:Y:S01]  /*0000*/  LDC R1, c[0x0][0x28] ;  /* 0x00000a00ff017b82 */ /* 0x000fe20000000800 */
[----:B------:R-:W-:Y:S05]  /*0010*/  EXIT ;  /* 0x000000000000794d */ /* 0x000fea0003800000 */
.L_x_7:
        /* <DEDUP_REMOVED lines=14> */
.L_x_25:


//--------------------- .text._ZN7cutlass13device_kernelIN5flash19enable_sm80_to_sm89INS1_16FlashAttnFwdSm80INS1_25CollectiveMainloopFwdSm80ILi8ELi1ELb0EN4cute5tupleIJNS5_1CILi128EEENS7_ILi64EEENS7_ILi192EEEEEELi192ENS_10bfloat16_tEfNS_4arch4Sm80ELb1ELb0ELb1ELb1ELb0ELb1ELb1ELb1EEENS1_21CollectiveEpilogueFwdINS6_IJS8_SA_S9_EEENS6_IJNS7_ILi1EEESI_SI_EEESC_SE_Li256ELb1ELb1ELb1ELb0EEENS1_36VarlenDynamicPersistentTileSchedulerILi128ELi64ELi256ELi256ELb1ELb1ELb0ELb1ELb1ELb1EEEEEEEEEvNT_6ParamsE --------------------------
	.section	.text._ZN7cutlass13device_kernelIN5flash19enable_sm80_to_sm89INS1_16FlashAttnFwdSm80INS1_25CollectiveMainloopFwdSm80ILi8ELi1ELb0EN4cute5tupleIJNS5_1CILi128EEENS7_ILi64EEENS7_ILi192EEEEEELi192ENS_10bfloat16_tEfNS_4arch4Sm80ELb1ELb0ELb1ELb1ELb0ELb1ELb1ELb1EEENS1_21CollectiveEpilogueFwdINS6_IJS8_SA_S9_EEENS6_IJNS7_ILi1EEESI_SI_EEESC_SE_Li256ELb1ELb1ELb1ELb0EEENS1_36VarlenDynamicPersistentTileSchedulerILi128ELi64ELi256ELi256ELb1ELb1ELb0ELb1ELb1ELb1EEEEEEEEEvNT_6ParamsE,"ax",@progbits
	.align	128
.text._ZN7cutlass13device_kernelIN5flash19enable_sm80_to_sm89INS1_16FlashAttnFwdSm80INS1_25CollectiveMainloopFwdSm80ILi8ELi1ELb0EN4cute5tupleIJNS5_1CILi128EEENS7_ILi64EEENS7_ILi192EEEEEELi192ENS_10bfloat16_tEfNS_4arch4Sm80ELb1ELb0ELb1ELb1ELb0ELb1ELb1ELb1EEENS1_21CollectiveEpilogueFwdINS6_IJS8_SA_S9_EEENS6_IJNS7_ILi1EEESI_SI_EEESC_SE_Li256ELb1ELb1ELb1ELb0EEENS1_36VarlenDynamicPersistentTileSchedulerILi128ELi64ELi256ELi256ELb1ELb1ELb0ELb1ELb1ELb1EEEEEEEEEvNT_6ParamsE:
        .type           _ZN7cutlass13device_kernelIN5flash19enable_sm80_to_sm89INS1_16FlashAttnFwdSm80INS1_25CollectiveMainloopFwdSm80ILi8ELi1ELb0EN4cute5tupleIJNS5_1CILi128EEENS7_ILi64EEENS7_ILi192EEEEEELi192ENS_10bfloat16_tEfNS_4arch4Sm80ELb1ELb0ELb1ELb1ELb0ELb1ELb1ELb1EEENS1_21CollectiveEpilogueFwdINS6_IJS8_SA_S9_EEENS6_IJNS7_ILi1EEESI_SI_EEESC_SE_Li256ELb1ELb1ELb1ELb0EEENS1_36VarlenDynamicPersistentTileSchedulerILi128ELi64ELi256ELi256ELb1ELb1ELb0ELb1ELb1ELb1EEEEEEEEEvNT_6ParamsE,@function
        .size           _ZN7cutlass13device_kernelIN5flash19enable_sm80_to_sm89INS1_16FlashAttnFwdSm80INS1_25CollectiveMainloopFwdSm80ILi8ELi1ELb0EN4cute5tupleIJNS5_1CILi128EEENS7_ILi64EEENS7_ILi192EEEEEELi192ENS_10bfloat16_tEfNS_4arch4Sm80ELb1ELb0ELb1ELb1ELb0ELb1ELb1ELb1EEENS1_21CollectiveEpilogueFwdINS6_IJS8_SA_S9_EEENS6_IJNS7_ILi1EEESI_SI_EEESC_SE_Li256ELb1ELb1ELb1ELb0EEENS1_36VarlenDynamicPersistentTileSchedulerILi128ELi64ELi256ELi256ELb1ELb1ELb0ELb1ELb1ELb1EEEEEEEEEvNT_6ParamsE,(.L_x_26 - _ZN7cutlass13device_kernelIN5flash19enable_sm80_to_sm89INS1_16FlashAttnFwdSm80INS1_25CollectiveMainloopFwdSm80ILi8ELi1ELb0EN4cute5tupleIJNS5_1CILi128EEENS7_ILi64EEENS7_ILi192EEEEEELi192ENS_10bfloat16_tEfNS_4arch4Sm80ELb1ELb0ELb1ELb1ELb0ELb1ELb1ELb1EEENS1_21CollectiveEpilogueFwdINS6_IJS8_SA_S9_EEENS6_IJNS7_ILi1EEESI_SI_EEESC_SE_Li256ELb1ELb1ELb1ELb0EEENS1_36VarlenDynamicPersistentTileSchedulerILi128ELi64ELi256ELi256ELb1ELb1ELb0ELb1ELb1ELb1EEEEEEEEEvNT_6ParamsE)
        .other          _ZN7cutlass13device_kernelIN5flash19enable_sm80_to_sm89INS1_16FlashAttnFwdSm80INS1_25CollectiveMainloopFwdSm80ILi8ELi1ELb0EN4cute5tupleIJNS5_1CILi128EEENS7_ILi64EEENS7_ILi192EEEEEELi192ENS_10bfloat16_tEfNS_4arch4Sm80ELb1ELb0ELb1ELb1ELb0ELb1ELb1ELb1EEENS1_21CollectiveEpilogueFwdINS6_IJS8_SA_S9_EEENS6_IJNS7_ILi1EEESI_SI_EEESC_SE_Li256ELb1ELb1ELb1ELb0EEENS1_36VarlenDynamicPersistentTileSchedulerILi128ELi64ELi256ELi256ELb1ELb1ELb0ELb1ELb1ELb1EEEEEEEEEvNT_6ParamsE,@"STO_CUDA_ENTRY STV_DEFAULT"
_ZN7cutlass13device_kernelIN5flash19enable_sm80_to_sm89INS1_16FlashAttnFwdSm80INS1_25CollectiveMainloopFwdSm80ILi8ELi1ELb0EN4cute5tupleIJNS5_1CILi128EEENS7_ILi64EEENS7_ILi192EEEEEELi192ENS_10bfloat16_tEfNS_4arch4Sm80ELb1ELb0ELb1ELb1ELb0ELb1ELb1ELb1EEENS1_21CollectiveEpilogueFwdINS6_IJS8_SA_S9_EEENS6_IJNS7_ILi1EEESI_SI_EEESC_SE_Li256ELb1ELb1ELb1ELb0EEENS1_36VarlenDynamicPersistentTileSchedulerILi128ELi64ELi256ELi256ELb1ELb1ELb0ELb1ELb1ELb1EEEEEEEEEvNT_6ParamsE:
[----:B------:R-:W-:Y:S01]  /*0000*/  LDC R1, c[0x0][0x28] ;  /* 0x00000a00ff017b82 */ /* 0x000fe20000000800 */
[----:B------:R-:W-:Y:S05]  /*0010*/  EXIT ;  /* 0x000000000000794d */ /* 0x000fea0003800000 */
.L_x_8:
        /* <DEDUP_REMOVED lines=14> */
.L_x_26:


//--------------------- .text._ZN7cutlass13device_kernelIN5flash19enable_sm80_to_sm89INS1_16FlashAttnFwdSm80INS1_25CollectiveMainloopFwdSm80ILi8ELi2ELb1EN4cute5tupleIJNS5_1CILi128EEENS7_ILi96EEENS7_ILi192EEEEEELi192ENS_10bfloat16_tEfNS_4arch4Sm80ELb0ELb0ELb1ELb0ELb0ELb0ELb1ELb1EEENS1_21CollectiveEpilogueFwdINS6_IJS8_SA_S9_EEENS6_IJNS7_ILi1EEESI_SI_EEESC_SE_Li256ELb0ELb1ELb1ELb0EEENS1_19SingleTileSchedulerILb0ELb1ELb1ELi128EEEEEEEEEvNT_6ParamsE --------------------------
	.section	.text._ZN7cutlass13device_kernelIN5flash19enable_sm80_to_sm89INS1_16FlashAttnFwdSm80INS1_25CollectiveMainloopFwdSm80ILi8ELi2ELb1EN4cute5tupleIJNS5_1CILi128EEENS7_ILi96EEENS7_ILi192EEEEEELi192ENS_10bfloat16_tEfNS_4arch4Sm80ELb0ELb0ELb1ELb0ELb0ELb0ELb1ELb1EEENS1_21CollectiveEpilogueFwdINS6_IJS8_SA_S9_EEENS6_IJNS7_ILi1EEESI_SI_EEESC_SE_Li256ELb0ELb1ELb1ELb0EEENS1_19SingleTileSchedulerILb0ELb1ELb1ELi128EEEEEEEEEvNT_6ParamsE,"ax",@progbits
	.align	128
.text._ZN7cutlass13device_kernelIN5flash19enable_sm80_to_sm89INS1_16FlashAttnFwdSm80INS1_25CollectiveMainloopFwdSm80ILi8ELi2ELb1EN4cute5tupleIJNS5_1CILi128EEENS7_ILi96EEENS7_ILi192EEEEEELi192ENS_10bfloat16_tEfNS_4arch4Sm80ELb0ELb0ELb1ELb0ELb0ELb0ELb1ELb1EEENS1_21CollectiveEpilogueFwdINS6_IJS8_SA_S9_EEENS6_IJNS7_ILi1EEESI_SI_EEESC_SE_Li256ELb0ELb1ELb1ELb0EEENS1_19SingleTileSchedulerILb0ELb1ELb1ELi128EEEEEEEEEvNT_6ParamsE:
        .type           _ZN7cutlass13device_kernelIN5flash19enable_sm80_to_sm89INS1_16FlashAttnFwdSm80INS1_25CollectiveMainloopFwdSm80ILi8ELi2ELb1EN4cute5tupleIJNS5_1CILi128EEENS7_ILi96EEENS7_ILi192EEEEEELi192ENS_10bfloat16_tEfNS_4arch4Sm80ELb0ELb0ELb1ELb0ELb0ELb0ELb1ELb1EEENS1_21CollectiveEpilogueFwdINS6_IJS8_SA_S9_EEENS6_IJNS7_ILi1EEESI_SI_EEESC_SE_Li256ELb0ELb1ELb1ELb0EEENS1_19SingleTileSchedulerILb0ELb1ELb1ELi128EEEEEEEEEvNT_6ParamsE,@function
        .size           _ZN7cutlass13device_kernelIN5flash19enable_sm80_to_sm89INS1_16FlashAttnFwdSm80INS1_25CollectiveMainloopFwdSm80ILi8ELi2ELb1EN4cute5tupleIJNS5_1CILi128EEENS7_ILi96EEENS7_ILi192EEEEEELi192ENS_10bfloat16_tEfNS_4arch4Sm80ELb0ELb0ELb1ELb0ELb0ELb0ELb1ELb1EEENS1_21CollectiveEpilogueFwdINS6_IJS8_SA_S9_EEENS6_IJNS7_ILi1EEESI_SI_EEESC_SE_Li256ELb0ELb1ELb1ELb0EEENS1_19SingleTileSchedulerILb0ELb1ELb1ELi128EEEEEEEEEvNT_6ParamsE,(.L_x_27 - _ZN7cutlass13device_kernelIN5flash19enable_sm80_to_sm89INS1_16FlashAttnFwdSm80INS1_25CollectiveMainloopFwdSm80ILi8ELi2ELb1EN4cute5tupleIJNS5_1CILi128EEENS7_ILi96EEENS7_ILi192EEEEEELi192ENS_10bfloat16_tEfNS_4arch4Sm80ELb0ELb0ELb1ELb0ELb0ELb0ELb1ELb1EEENS1_21CollectiveEpilogueFwdINS6_IJS8_SA_S9_EEENS6_IJNS7_ILi1EEESI_SI_EEESC_SE_Li256ELb0ELb1ELb1ELb0EEENS1_19SingleTileSchedulerILb0ELb1ELb1ELi128EEEEEEEEEvNT_6ParamsE)
        .other          _ZN7cutlass13device_kernelIN5flash19enable_sm80_to_sm89INS1_16FlashAttnFwdSm80INS1_25CollectiveMainloopFwdSm80ILi8ELi2ELb1EN4cute5tupleIJNS5_1CILi128EEENS7_ILi96EEENS7_ILi192EEEEEELi192ENS_10bfloat16_tEfNS_4arch4Sm80ELb0ELb0ELb1ELb0ELb0ELb0ELb1ELb1EEENS1_21CollectiveEpilogueFwdINS6_IJS8_SA_S9_EEENS6_IJNS7_ILi1EEESI_SI_EEESC_SE_Li256ELb0ELb1ELb1ELb0EEENS1_19SingleTileSchedulerILb0ELb1ELb1ELi128EEEEEEEEEvNT_6ParamsE,@"STO_CUDA_ENTRY STV_DEFAULT"
_ZN7cutlass13device_kernelIN5flash19enable_sm80_to_sm89INS1_16FlashAttnFwdSm80INS1_25CollectiveMainloopFwdSm80ILi8ELi2ELb1EN4cute5tupleIJNS5_1CILi128EEENS7_ILi96EEENS7_ILi192EEEEEELi192ENS_10bfloat16_tEfNS_4arch4Sm80ELb0ELb0ELb1ELb0ELb0ELb0ELb1ELb1EEENS1_21CollectiveEpilogueFwdINS6_IJS8_SA_S9_EEENS6_IJNS7_ILi1EEESI_SI_EEESC_SE_Li256ELb0ELb1ELb1ELb0EEENS1_19SingleTileSchedulerILb0ELb1ELb1ELi128EEEEEEEEEvNT_6ParamsE:
[----:B------:R-:W-:Y:S01]  /*0000*/  LDC R1, c[0x0][0x28] ;  /* 0x00000a00ff017b82 */ /* 0x000fe20000000800 */
[----:B------:R-:W-:Y:S05]  /*0010*/  EXIT ;  /* 0x000000000000794d */ /* 0x000fea0003800000 */
.L_x_9:
        /* <DEDUP_REMOVED lines=14> */
.L_x_27:


//--------------------- .text._ZN7cutlass13device_kernelIN5flash19enable_sm80_to_sm89INS1_16FlashAttnFwdSm80INS1_25CollectiveMainloopFwdSm80ILi8ELi2ELb0EN4cute5tupleIJNS5_1CILi128EEENS7_ILi64EEENS7_ILi192EEEEEELi192ENS_10bfloat16_tEfNS_4arch4Sm80ELb0ELb0ELb1ELb1ELb0ELb0ELb1ELb1EEENS1_21CollectiveEpilogueFwdINS6_IJS8_SA_S9_EEENS6_IJNS7_ILi1EEESI_SI_EEESC_SE_Li256ELb1ELb1ELb1ELb0EEENS1_36VarlenDynamicPersistentTileSchedulerILi128ELi64ELi256ELi256ELb1ELb1ELb0ELb0ELb1ELb1EEEEEEEEEvNT_6ParamsE --------------------------
	.section	.text._ZN7cutlass13device_kernelIN5flash19enable_sm80_to_sm89INS1_16FlashAttnFwdSm80INS1_25CollectiveMainloopFwdSm80ILi8ELi2ELb0EN4cute5tupleIJNS5_1CILi128EEENS7_ILi64EEENS7_ILi192EEEEEELi192ENS_10bfloat16_tEfNS_4arch4Sm80ELb0ELb0ELb1ELb1ELb0ELb0ELb1ELb1EEENS1_21CollectiveEpilogueFwdINS6_IJS8_SA_S9_EEENS6_IJNS7_ILi1EEESI_SI_EEESC_SE_Li256ELb1ELb1ELb1ELb0EEENS1_36VarlenDynamicPersistentTileSchedulerILi128ELi64ELi256ELi256ELb1ELb1ELb0ELb0ELb1ELb1EEEEEEEEEvNT_6ParamsE,"ax",@progbits
	.align	128
.text._ZN7cutlass13device_kernelIN5flash19enable_sm80_to_sm89INS1_16FlashAttnFwdSm80INS1_25CollectiveMainloopFwdSm80ILi8ELi2ELb0EN4cute5tupleIJNS5_1CILi128EEENS7_ILi64EEENS7_ILi192EEEEEELi192ENS_10bfloat16_tEfNS_4arch4Sm80ELb0ELb0ELb1ELb1ELb0ELb0ELb1ELb1EEENS1_21CollectiveEpilogueFwdINS6_IJS8_SA_S9_EEENS6_IJNS7_ILi1EEESI_SI_EEESC_SE_Li256ELb1ELb1ELb1ELb0EEENS1_36VarlenDynamicPersistentTileSchedulerILi128ELi64ELi256ELi256ELb1ELb1ELb0ELb0ELb1ELb1EEEEEEEEEvNT_6ParamsE:
        .type           _ZN7cutlass13device_kernelIN5flash19enable_sm80_to_sm89INS1_16FlashAttnFwdSm80INS1_25CollectiveMainloopFwdSm80ILi8ELi2ELb0EN4cute5tupleIJNS5_1CILi128EEENS7_ILi64EEENS7_ILi192EEEEEELi192ENS_10bfloat16_tEfNS_4arch4Sm80ELb0ELb0ELb1ELb1ELb0ELb0ELb1ELb1EEENS1_21CollectiveEpilogueFwdINS6_IJS8_SA_S9_EEENS6_IJNS7_ILi1EEESI_SI_EEESC_SE_Li256ELb1ELb1ELb1ELb0EEENS1_36VarlenDynamicPersistentTileSchedulerILi128ELi64ELi256ELi256ELb1ELb1ELb0ELb0ELb1ELb1EEEEEEEEEvNT_6ParamsE,@function
        .size           _ZN7cutlass13device_kernelIN5flash19enable_sm80_to_sm89INS1_16FlashAttnFwdSm80INS1_25CollectiveMainloopFwdSm80ILi8ELi2ELb0EN4cute5tupleIJNS5_1CILi128EEENS7_ILi64EEENS7_ILi192EEEEEELi192ENS_10bfloat16_tEfNS_4arch4Sm80ELb0ELb0ELb1ELb1ELb0ELb0ELb1ELb1EEENS1_21CollectiveEpilogueFwdINS6_IJS8_SA_S9_EEENS6_IJNS7_ILi1EEESI_SI_EEESC_SE_Li256ELb1ELb1ELb1ELb0EEENS1_36VarlenDynamicPersistentTileSchedulerILi128ELi64ELi256ELi256ELb1ELb1ELb0ELb0ELb1ELb1EEEEEEEEEvNT_6ParamsE,(.L_x_28 - _ZN7cutlass13device_kernelIN5flash19enable_sm80_to_sm89INS1_16FlashAttnFwdSm80INS1_25CollectiveMainloopFwdSm80ILi8ELi2ELb0EN4cute5tupleIJNS5_1CILi128EEENS7_ILi64EEENS7_ILi192EEEEEELi192ENS_10bfloat16_tEfNS_4arch4Sm80ELb0ELb0ELb1ELb1ELb0ELb0ELb1ELb1EEENS1_21CollectiveEpilogueFwdINS6_IJS8_SA_S9_EEENS6_IJNS7_ILi1EEESI_SI_EEESC_SE_Li256ELb1ELb1ELb1ELb0EEENS1_36VarlenDynamicPersistentTileSchedulerILi128ELi64ELi256ELi256ELb1ELb1ELb0ELb0ELb1ELb1EEEEEEEEEvNT_6ParamsE)
        .other          _ZN7cutlass13device_kernelIN5flash19enable_sm80_to_sm89INS1_16FlashAttnFwdSm80INS1_25CollectiveMainloopFwdSm80ILi8ELi2ELb0EN4cute5tupleIJNS5_1CILi128EEENS7_ILi64EEENS7_ILi192EEEEEELi192ENS_10bfloat16_tEfNS_4arch4Sm80ELb0ELb0ELb1ELb1ELb0ELb0ELb1ELb1EEENS1_21CollectiveEpilogueFwdINS6_IJS8_SA_S9_EEENS6_IJNS7_ILi1EEESI_SI_EEESC_SE_Li256ELb1ELb1ELb1ELb0EEENS1_36VarlenDynamicPersistentTileSchedulerILi128ELi64ELi256ELi256ELb1ELb1ELb0ELb0ELb1ELb1EEEEEEEEEvNT_6ParamsE,@"STO_CUDA_ENTRY STV_DEFAULT"
_ZN7cutlass13device_kernelIN5flash19enable_sm80_to_sm89INS1_16FlashAttnFwdSm80INS1_25CollectiveMainloopFwdSm80ILi8ELi2ELb0EN4cute5tupleIJNS5_1CILi128EEENS7_ILi64EEENS7_ILi192EEEEEELi192ENS_10bfloat16_tEfNS_4arch4Sm80ELb0ELb0ELb1ELb1ELb0ELb0ELb1ELb1EEENS1_21CollectiveEpilogueFwdINS6_IJS8_SA_S9_EEENS6_IJNS7_ILi1EEESI_SI_EEESC_SE_Li256ELb1ELb1ELb1ELb0EEENS1_36VarlenDynamicPersistentTileSchedulerILi128ELi64ELi256ELi256ELb1ELb1ELb0ELb0ELb1ELb1EEEEEEEEEvNT_6ParamsE:
[----:B------:R-:W-:Y:S01]  /*0000*/  LDC R1, c[0x0][0x28] ;  /* 0x00000a00ff017b82 */ /* 0x000fe20000000800 */
[----:B------:R-:W-:Y:S05]  /*0010*/  EXIT ;  /* 0x000000000000794d */ /* 0x000fea0003800000 */
.L_x_10:
        /* <DEDUP_REMOVED lines=14> */
.L_x_28:


//--------------------- .text._ZN7cutlass13device_kernelIN5flash19enable_sm80_to_sm89INS1_16FlashAttnFwdSm80INS1_25CollectiveMainloopFwdSm80ILi8ELi2ELb0EN4cute5tupleIJNS5_1CILi128EEENS7_ILi64EEENS7_ILi192EEEEEELi192ENS_10bfloat16_tEfNS_4arch4Sm80ELb0ELb0ELb1ELb1ELb0ELb1ELb1ELb1EEENS1_21CollectiveEpilogueFwdINS6_IJS8_SA_S9_EEENS6_IJNS7_ILi1EEESI_SI_EEESC_SE_Li256ELb1ELb1ELb1ELb0EEENS1_36VarlenDynamicPersistentTileSchedulerILi128ELi64ELi256ELi256ELb1ELb1ELb0ELb0ELb1ELb1EEEEEEEEEvNT_6ParamsE --------------------------
	.section	.text._ZN7cutlass13device_kernelIN5flash19enable_sm80_to_sm89INS1_16FlashAttnFwdSm80INS1_25CollectiveMainloopFwdSm80ILi8ELi2ELb0EN4cute5tupleIJNS5_1CILi128EEENS7_ILi64EEENS7_ILi192EEEEEELi192ENS_10bfloat16_tEfNS_4arch4Sm80ELb0ELb0ELb1ELb1ELb0ELb1ELb1ELb1EEENS1_21CollectiveEpilogueFwdINS6_IJS8_SA_S9_EEENS6_IJNS7_ILi1EEESI_SI_EEESC_SE_Li256ELb1ELb1ELb1ELb0EEENS1_36VarlenDynamicPersistentTileSchedulerILi128ELi64ELi256ELi256ELb1ELb1ELb0ELb0ELb1ELb1EEEEEEEEEvNT_6ParamsE,"ax",@progbits
	.align	128
.text._ZN7cutlass13device_kernelIN5flash19enable_sm80_to_sm89INS1_16FlashAttnFwdSm80INS1_25CollectiveMainloopFwdSm80ILi8ELi2ELb0EN4cute5tupleIJNS5_1CILi128EEENS7_ILi64EEENS7_ILi192EEEEEELi192ENS_10bfloat16_tEfNS_4arch4Sm80ELb0ELb0ELb1ELb1ELb0ELb1ELb1ELb1EEENS1_21CollectiveEpilogueFwdINS6_IJS8_SA_S9_EEENS6_IJNS7_ILi1EEESI_SI_EEESC_SE_Li256ELb1ELb1ELb1ELb0EEENS1_36VarlenDynamicPersistentTileSchedulerILi128ELi64ELi256ELi256ELb1ELb1ELb0ELb0ELb1ELb1EEEEEEEEEvNT_6ParamsE:
        .type           _ZN7cutlass13device_kernelIN5flash19enable_sm80_to_sm89INS1_16FlashAttnFwdSm80INS1_25CollectiveMainloopFwdSm80ILi8ELi2ELb0EN4cute5tupleIJNS5_1CILi128EEENS7_ILi64EEENS7_ILi192EEEEEELi192ENS_10bfloat16_tEfNS_4arch4Sm80ELb0ELb0ELb1ELb1ELb0ELb1ELb1ELb1EEENS1_21CollectiveEpilogueFwdINS6_IJS8_SA_S9_EEENS6_IJNS7_ILi1EEESI_SI_EEESC_SE_Li256ELb1ELb1ELb1ELb0EEENS1_36VarlenDynamicPersistentTileSchedulerILi128ELi64ELi256ELi256ELb1ELb1ELb0ELb0ELb1ELb1EEEEEEEEEvNT_6ParamsE,@function
        .size           _ZN7cutlass13device_kernelIN5flash19enable_sm80_to_sm89INS1_16FlashAttnFwdSm80INS1_25CollectiveMainloopFwdSm80ILi8ELi2ELb0EN4cute5tupleIJNS5_1CILi128EEENS7_ILi64EEENS7_ILi192EEEEEELi192ENS_10bfloat16_tEfNS_4arch4Sm80ELb0ELb0ELb1ELb1ELb0ELb1ELb1ELb1EEENS1_21CollectiveEpilogueFwdINS6_IJS8_SA_S9_EEENS6_IJNS7_ILi1EEESI_SI_EEESC_SE_Li256ELb1ELb1ELb1ELb0EEENS1_36VarlenDynamicPersistentTileSchedulerILi128ELi64ELi256ELi256ELb1ELb1ELb0ELb0ELb1ELb1EEEEEEEEEvNT_6ParamsE,(.L_x_29 - _ZN7cutlass13device_kernelIN5flash19enable_sm80_to_sm89INS1_16FlashAttnFwdSm80INS1_25CollectiveMainloopFwdSm80ILi8ELi2ELb0EN4cute5tupleIJNS5_1CILi128EEENS7_ILi64EEENS7_ILi192EEEEEELi192ENS_10bfloat16_tEfNS_4arch4Sm80ELb0ELb0ELb1ELb1ELb0ELb1ELb1ELb1EEENS1_21CollectiveEpilogueFwdINS6_IJS8_SA_S9_EEENS6_IJNS7_ILi1EEESI_SI_EEESC_SE_Li256ELb1ELb1ELb1ELb0EEENS1_36VarlenDynamicPersistentTileSchedulerILi128ELi64ELi256ELi256ELb1ELb1ELb0ELb0ELb1ELb1EEEEEEEEEvNT_6ParamsE)
        .other          _ZN7cutlass13device_kernelIN5flash19enable_sm80_to_sm89INS1_16FlashAttnFwdSm80INS1_25CollectiveMainloopFwdSm80ILi8ELi2ELb0EN4cute5tupleIJNS5_1CILi128EEENS7_ILi64EEENS7_ILi192EEEEEELi192ENS_10bfloat16_tEfNS_4arch4Sm80ELb0ELb0ELb1ELb1ELb0ELb1ELb1ELb1EEENS1_21CollectiveEpilogueFwdINS6_IJS8_SA_S9_EEENS6_IJNS7_ILi1EEESI_SI_EEESC_SE_Li256ELb1ELb1ELb1ELb0EEENS1_36VarlenDynamicPersistentTileSchedulerILi128ELi64ELi256ELi256ELb1ELb1ELb0ELb0ELb1ELb1EEEEEEEEEvNT_6ParamsE,@"STO_CUDA_ENTRY STV_DEFAULT"
_ZN7cutlass13device_kernelIN5flash19enable_sm80_to_sm89INS1_16FlashAttnFwdSm80INS1_25CollectiveMainloopFwdSm80ILi8ELi2ELb0EN4cute5tupleIJNS5_1CILi128EEENS7_ILi64EEENS7_ILi192EEEEEELi192ENS_10bfloat16_tEfNS_4arch4Sm80ELb0ELb0ELb1ELb1ELb0ELb1ELb1ELb1EEENS1_21CollectiveEpilogueFwdINS6_IJS8_SA_S9_EEENS6_IJNS7_ILi1EEESI_SI_EEESC_SE_Li256ELb1ELb1ELb1ELb0EEENS1_36VarlenDynamicPersistentTileSchedulerILi128ELi64ELi256ELi256ELb1ELb1ELb0ELb0ELb1ELb1EEEEEEEEEvNT_6ParamsE:
[----:B------:R-:W-:Y:S01]  /*0000*/  LDC R1, c[0x0][0x28] ;  /* 0x00000a00ff017b82 */ /* 0x000fe20000000800 */
[----:B------:R-:W-:Y:S05]  /*0010*/  EXIT ;  /* 0x000000000000794d */ /* 0x000fea0003800000 */
.L_x_11:
        /* <DEDUP_REMOVED lines=14> */
.L_x_29:


//--------------------- .text._ZN7cutlass13device_kernelIN5flash19enable_sm80_to_sm89INS1_16FlashAttnFwdSm80INS1_25CollectiveMainloopFwdSm80ILi8ELi2ELb0EN4cute5tupleIJNS5_1CILi128EEENS7_ILi64EEENS7_ILi192EEEEEELi192ENS_10bfloat16_tEfNS_4arch4Sm80ELb0ELb1ELb1ELb0ELb0ELb0ELb1ELb1EEENS1_21CollectiveEpilogueFwdINS6_IJS8_SA_S9_EEENS6_IJNS7_ILi1EEESI_SI_EEESC_SE_Li256ELb0ELb1ELb1ELb0EEENS1_19SingleTileSchedulerILb0ELb1ELb1ELi128EEEEEEEEEvNT_6ParamsE --------------------------
	.section	.text._ZN7cutlass13device_kernelIN5flash19enable_sm80_to_sm89INS1_16FlashAttnFwdSm80INS1_25CollectiveMainloopFwdSm80ILi8ELi2ELb0EN4cute5tupleIJNS5_1CILi128EEENS7_ILi64EEENS7_ILi192EEEEEELi192ENS_10bfloat16_tEfNS_4arch4Sm80ELb0ELb1ELb1ELb0ELb0ELb0ELb1ELb1EEENS1_21CollectiveEpilogueFwdINS6_IJS8_SA_S9_EEENS6_IJNS7_ILi1EEESI_SI_EEESC_SE_Li256ELb0ELb1ELb1ELb0EEENS1_19SingleTileSchedulerILb0ELb1ELb1ELi128EEEEEEEEEvNT_6ParamsE,"ax",@progbits
	.align	128
.text._ZN7cutlass13device_kernelIN5flash19enable_sm80_to_sm89INS1_16FlashAttnFwdSm80INS1_25CollectiveMainloopFwdSm80ILi8ELi2ELb0EN4cute5tupleIJNS5_1CILi128EEENS7_ILi64EEENS7_ILi192EEEEEELi192ENS_10bfloat16_tEfNS_4arch4Sm80ELb0ELb1ELb1ELb0ELb0ELb0ELb1ELb1EEENS1_21CollectiveEpilogueFwdINS6_IJS8_SA_S9_EEENS6_IJNS7_ILi1EEESI_SI_EEESC_SE_Li256ELb0ELb1ELb1ELb0EEENS1_19SingleTileSchedulerILb0ELb1ELb1ELi128EEEEEEEEEvNT_6ParamsE:
        .type           _ZN7cutlass13device_kernelIN5flash19enable_sm80_to_sm89INS1_16FlashAttnFwdSm80INS1_25CollectiveMainloopFwdSm80ILi8ELi2ELb0EN4cute5tupleIJNS5_1CILi128EEENS7_ILi64EEENS7_ILi192EEEEEELi192ENS_10bfloat16_tEfNS_4arch4Sm80ELb0ELb1ELb1ELb0ELb0ELb0ELb1ELb1EEENS1_21CollectiveEpilogueFwdINS6_IJS8_SA_S9_EEENS6_IJNS7_ILi1EEESI_SI_EEESC_SE_Li256ELb0ELb1ELb1ELb0EEENS1_19SingleTileSchedulerILb0ELb1ELb1ELi128EEEEEEEEEvNT_6ParamsE,@function
        .size           _ZN7cutlass13device_kernelIN5flash19enable_sm80_to_sm89INS1_16FlashAttnFwdSm80INS1_25CollectiveMainloopFwdSm80ILi8ELi2ELb0EN4cute5tupleIJNS5_1CILi128EEENS7_ILi64EEENS7_ILi192EEEEEELi192ENS_10bfloat16_tEfNS_4arch4Sm80ELb0ELb1ELb1ELb0ELb0ELb0ELb1ELb1EEENS1_21CollectiveEpilogueFwdINS6_IJS8_SA_S9_EEENS6_IJNS7_ILi1EEESI_SI_EEESC_SE_Li256ELb0ELb1ELb1ELb0EEENS1_19SingleTileSchedulerILb0ELb1ELb1ELi128EEEEEEEEEvNT_6ParamsE,(.L_x_30 - _ZN7cutlass13device_kernelIN5flash19enable_sm80_to_sm89INS1_16FlashAttnFwdSm80INS1_25CollectiveMainloopFwdSm80ILi8ELi2ELb0EN4cute5tupleIJNS5_1CILi128EEENS7_ILi64EEENS7_ILi192EEEEEELi192ENS_10bfloat16_tEfNS_4arch4Sm80ELb0ELb1ELb1ELb0ELb0ELb0ELb1ELb1EEENS1_21CollectiveEpilogueFwdINS6_IJS8_SA_S9_EEENS6_IJNS7_ILi1EEESI_SI_EEESC_SE_Li256ELb0ELb1ELb1ELb0EEENS1_19SingleTileSchedulerILb0ELb1ELb1ELi128EEEEEEEEEvNT_6ParamsE)
        .other          _ZN7cutlass13device_kernelIN5flash19enable_sm80_to_sm89INS1_16FlashAttnFwdSm80INS1_25CollectiveMainloopFwdSm80ILi8ELi2ELb0EN4cute5tupleIJNS5_1CILi128EEENS7_ILi64EEENS7_ILi192EEEEEELi192ENS_10bfloat16_tEfNS_4arch4Sm80ELb0ELb1ELb1ELb0ELb0ELb0ELb1ELb1EEENS1_21CollectiveEpilogueFwdINS6_IJS8_SA_S9_EEENS6_IJNS7_ILi1EEESI_SI_EEESC_SE_Li256ELb0ELb1ELb1ELb0EEENS1_19SingleTileSchedulerILb0ELb1ELb1ELi128EEEEEEEEEvNT_6ParamsE,@"STO_CUDA_ENTRY STV_DEFAULT"
_ZN7cutlass13device_kernelIN5flash19enable_sm80_to_sm89INS1_16FlashAttnFwdSm80INS1_25CollectiveMainloopFwdSm80ILi8ELi2ELb0EN4cute5tupleIJNS5_1CILi128EEENS7_ILi64EEENS7_ILi192EEEEEELi192ENS_10bfloat16_tEfNS_4arch4Sm80ELb0ELb1ELb1ELb0ELb0ELb0ELb1ELb1EEENS1_21CollectiveEpilogueFwdINS6_IJS8_SA_S9_EEENS6_IJNS7_ILi1EEESI_SI_EEESC_SE_Li256ELb0ELb1ELb1ELb0EEENS1_19SingleTileSchedulerILb0ELb1ELb1ELi128EEEEEEEEEvNT_6ParamsE:
[----:B------:R-:W-:Y:S01]  /*0000*/  LDC R1, c[0x0][0x28] ;  /* 0x00000a00ff017b82 */ /* 0x000fe20000000800 */
[----:B------:R-:W-:Y:S05]  /*0010*/  EXIT ;  /* 0x000000000000794d */ /* 0x000fea0003800000 */
.L_x_12:
        /* <DEDUP_REMOVED lines=14> */
.L_x_30:


//--------------------- .text._ZN7cutlass13device_kernelIN5flash19enable_sm80_to_sm89INS1_16FlashAttnFwdSm80INS1_25CollectiveMainloopFwdSm80ILi8ELi2ELb0EN4cute5tupleIJNS5_1CILi128EEENS7_ILi64EEENS7_ILi192EEEEEELi192ENS_10bfloat16_tEfNS_4arch4Sm80ELb0ELb1ELb1ELb1ELb0ELb0ELb1ELb1EEENS1_21CollectiveEpilogueFwdINS6_IJS8_SA_S9_EEENS6_IJNS7_ILi1EEESI_SI_EEESC_SE_Li256ELb1ELb1ELb1ELb0EEENS1_36VarlenDynamicPersistentTileSchedulerILi128ELi64ELi256ELi256ELb1ELb1ELb0ELb1ELb0ELb1EEEEEEEEEvNT_6ParamsE --------------------------
	.section	.text._ZN7cutlass13device_kernelIN5flash19enable_sm80_to_sm89INS1_16FlashAttnFwdSm80INS1_25CollectiveMainloopFwdSm80ILi8ELi2ELb0EN4cute5tupleIJNS5_1CILi128EEENS7_ILi64EEENS7_ILi192EEEEEELi192ENS_10bfloat16_tEfNS_4arch4Sm80ELb0ELb1ELb1ELb1ELb0ELb0ELb1ELb1EEENS1_21CollectiveEpilogueFwdINS6_IJS8_SA_S9_EEENS6_IJNS7_ILi1EEESI_SI_EEESC_SE_Li256ELb1ELb1ELb1ELb0EEENS1_36VarlenDynamicPersistentTileSchedulerILi128ELi64ELi256ELi256ELb1ELb1ELb0ELb1ELb0ELb1EEEEEEEEEvNT_6ParamsE,"ax",@progbits
	.align	128
.text._ZN7cutlass13device_kernelIN5flash19enable_sm80_to_sm89INS1_16FlashAttnFwdSm80INS1_25CollectiveMainloopFwdSm80ILi8ELi2ELb0EN4cute5tupleIJNS5_1CILi128EEENS7_ILi64EEENS7_ILi192EEEEEELi192ENS_10bfloat16_tEfNS_4arch4Sm80ELb0ELb1ELb1ELb1ELb0ELb0ELb1ELb1EEENS1_21CollectiveEpilogueFwdINS6_IJS8_SA_S9_EEENS6_IJNS7_ILi1EEESI_SI_EEESC_SE_Li256ELb1ELb1ELb1ELb0EEENS1_36VarlenDynamicPersistentTileSchedulerILi128ELi64ELi256ELi256ELb1ELb1ELb0ELb1ELb0ELb1EEEEEEEEEvNT_6ParamsE:
        .type           _ZN7cutlass13device_kernelIN5flash19enable_sm80_to_sm89INS1_16FlashAttnFwdSm80INS1_25CollectiveMainloopFwdSm80ILi8ELi2ELb0EN4cute5tupleIJNS5_1CILi128EEENS7_ILi64EEENS7_ILi192EEEEEELi192ENS_10bfloat16_tEfNS_4arch4Sm80ELb0ELb1ELb1ELb1ELb0ELb0ELb1ELb1EEENS1_21CollectiveEpilogueFwdINS6_IJS8_SA_S9_EEENS6_IJNS7_ILi1EEESI_SI_EEESC_SE_Li256ELb1ELb1ELb1ELb0EEENS1_36VarlenDynamicPersistentTileSchedulerILi128ELi64ELi256ELi256ELb1ELb1ELb0ELb1ELb0ELb1EEEEEEEEEvNT_6ParamsE,@function
        .size           _ZN7cutlass13device_kernelIN5flash19enable_sm80_to_sm89INS1_16FlashAttnFwdSm80INS1_25CollectiveMainloopFwdSm80ILi8ELi2ELb0EN4cute5tupleIJNS5_1CILi128EEENS7_ILi64EEENS7_ILi192EEEEEELi192ENS_10bfloat16_tEfNS_4arch4Sm80ELb0ELb1ELb1ELb1ELb0ELb0ELb1ELb1EEENS1_21CollectiveEpilogueFwdINS6_IJS8_SA_S9_EEENS6_IJNS7_ILi1EEESI_SI_EEESC_SE_Li256ELb1ELb1ELb1ELb0EEENS1_36VarlenDynamicPersistentTileSchedulerILi128ELi64ELi256ELi256ELb1ELb1ELb0ELb1ELb0ELb1EEEEEEEEEvNT_6ParamsE,(.L_x_31 - _ZN7cutlass13device_kernelIN5flash19enable_sm80_to_sm89INS1_16FlashAttnFwdSm80INS1_25CollectiveMainloopFwdSm80ILi8ELi2ELb0EN4cute5tupleIJNS5_1CILi128EEENS7_ILi64EEENS7_ILi192EEEEEELi192ENS_10bfloat16_tEfNS_4arch4Sm80ELb0ELb1ELb1ELb1ELb0ELb0ELb1ELb1EEENS1_21CollectiveEpilogueFwdINS6_IJS8_SA_S9_EEENS6_IJNS7_ILi1EEESI_SI_EEESC_SE_Li256ELb1ELb1ELb1ELb0EEENS1_36VarlenDynamicPersistentTileSchedulerILi128ELi64ELi256ELi256ELb1ELb1ELb0ELb1ELb0ELb1EEEEEEEEEvNT_6ParamsE)
        .other          _ZN7cutlass13device_kernelIN5flash19enable_sm80_to_sm89INS1_16FlashAttnFwdSm80INS1_25CollectiveMainloopFwdSm80ILi8ELi2ELb0EN4cute5tupleIJNS5_1CILi128EEENS7_ILi64EEENS7_ILi192EEEEEELi192ENS_10bfloat16_tEfNS_4arch4Sm80ELb0ELb1ELb1ELb1ELb0ELb0ELb1ELb1EEENS1_21CollectiveEpilogueFwdINS6_IJS8_SA_S9_EEENS6_IJNS7_ILi1EEESI_SI_EEESC_SE_Li256ELb1ELb1ELb1ELb0EEENS1_36VarlenDynamicPersistentTileSchedulerILi128ELi64ELi256ELi256ELb1ELb1ELb0ELb1ELb0ELb1EEEEEEEEEvNT_6ParamsE,@"STO_CUDA_ENTRY STV_DEFAULT"
_ZN7cutlass13device_kernelIN5flash19enable_sm80_to_sm89INS1_16FlashAttnFwdSm80INS1_25CollectiveMainloopFwdSm80ILi8ELi2ELb0EN4cute5tupleIJNS5_1CILi128EEENS7_ILi64EEENS7_ILi192EEEEEELi192ENS_10bfloat16_tEfNS_4arch4Sm80ELb0ELb1ELb1ELb1ELb0ELb0ELb1ELb1EEENS1_21CollectiveEpilogueFwdINS6_IJS8_SA_S9_EEENS6_IJNS7_ILi1EEESI_SI_EEESC_SE_Li256ELb1ELb1ELb1ELb0EEENS1_36VarlenDynamicPersistentTileSchedulerILi128ELi64ELi256ELi256ELb1ELb1ELb0ELb1ELb0ELb1EEEEEEEEEvNT_6ParamsE:
[----:B------:R-:W-:Y:S01]  /*0000*/  LDC R1, c[0x0][0x28] ;  /* 0x00000a00ff017b82 */ /* 0x000fe20000000800 */
[----:B------:R-:W-:Y:S05]  /*0010*/  EXIT ;  /* 0x000000000000794d */ /* 0x000fea0003800000 */
.L_x_13:
        /* <DEDUP_REMOVED lines=14> */
.L_x_31:


//--------------------- .text._ZN7cutlass13device_kernelIN5flash19enable_sm80_to_sm89INS1_16FlashAttnFwdSm80INS1_25CollectiveMainloopFwdSm80ILi8ELi2ELb0EN4cute5tupleIJNS5_1CILi128EEENS7_ILi64EEENS7_ILi192EEEEEELi192ENS_10bfloat16_tEfNS_4arch4Sm80ELb0ELb1ELb1ELb1ELb0ELb1ELb1ELb1EEENS1_21CollectiveEpilogueFwdINS6_IJS8_SA_S9_EEENS6_IJNS7_ILi1EEESI_SI_EEESC_SE_Li256ELb1ELb1ELb1ELb0EEENS1_36VarlenDynamicPersistentTileSchedulerILi128ELi64ELi256ELi256ELb1ELb1ELb0ELb1ELb0ELb1EEEEEEEEEvNT_6ParamsE --------------------------
	.section	.text._ZN7cutlass13device_kernelIN5flash19enable_sm80_to_sm89INS1_16FlashAttnFwdSm80INS1_25CollectiveMainloopFwdSm80ILi8ELi2ELb0EN4cute5tupleIJNS5_1CILi128EEENS7_ILi64EEENS7_ILi192EEEEEELi192ENS_10bfloat16_tEfNS_4arch4Sm80ELb0ELb1ELb1ELb1ELb0ELb1ELb1ELb1EEENS1_21CollectiveEpilogueFwdINS6_IJS8_SA_S9_EEENS6_IJNS7_ILi1EEESI_SI_EEESC_SE_Li256ELb1ELb1ELb1ELb0EEENS1_36VarlenDynamicPersistentTileSchedulerILi128ELi64ELi256ELi256ELb1ELb1ELb0ELb1ELb0ELb1EEEEEEEEEvNT_6ParamsE,"ax",@progbits
	.align	128
.text._ZN7cutlass13device_kernelIN5flash19enable_sm80_to_sm89INS1_16FlashAttnFwdSm80INS1_25CollectiveMainloopFwdSm80ILi8ELi2ELb0EN4cute5tupleIJNS5_1CILi128EEENS7_ILi64EEENS7_ILi192EEEEEELi192ENS_10bfloat16_tEfNS_4arch4Sm80ELb0ELb1ELb1ELb1ELb0ELb1ELb1ELb1EEENS1_21CollectiveEpilogueFwdINS6_IJS8_SA_S9_EEENS6_IJNS7_ILi1EEESI_SI_EEESC_SE_Li256ELb1ELb1ELb1ELb0EEENS1_36VarlenDynamicPersistentTileSchedulerILi128ELi64ELi256ELi256ELb1ELb1ELb0ELb1ELb0ELb1EEEEEEEEEvNT_6ParamsE:
        .type           _ZN7cutlass13device_kernelIN5flash19enable_sm80_to_sm89INS1_16FlashAttnFwdSm80INS1_25CollectiveMainloopFwdSm80ILi8ELi2ELb0EN4cute5tupleIJNS5_1CILi128EEENS7_ILi64EEENS7_ILi192EEEEEELi192ENS_10bfloat16_tEfNS_4arch4Sm80ELb0ELb1ELb1ELb1ELb0ELb1ELb1ELb1EEENS1_21CollectiveEpilogueFwdINS6_IJS8_SA_S9_EEENS6_IJNS7_ILi1EEESI_SI_EEESC_SE_Li256ELb1ELb1ELb1ELb0EEENS1_36VarlenDynamicPersistentTileSchedulerILi128ELi64ELi256ELi256ELb1ELb1ELb0ELb1ELb0ELb1EEEEEEEEEvNT_6ParamsE,@function
        .size           _ZN7cutlass13device_kernelIN5flash19enable_sm80_to_sm89INS1_16FlashAttnFwdSm80INS1_25CollectiveMainloopFwdSm80ILi8ELi2ELb0EN4cute5tupleIJNS5_1CILi128EEENS7_ILi64EEENS7_ILi192EEEEEELi192ENS_10bfloat16_tEfNS_4arch4Sm80ELb0ELb1ELb1ELb1ELb0ELb1ELb1ELb1EEENS1_21CollectiveEpilogueFwdINS6_IJS8_SA_S9_EEENS6_IJNS7_ILi1EEESI_SI_EEESC_SE_Li256ELb1ELb1ELb1ELb0EEENS1_36VarlenDynamicPersistentTileSchedulerILi128ELi64ELi256ELi256ELb1ELb1ELb0ELb1ELb0ELb1EEEEEEEEEvNT_6ParamsE,(.L_x_32 - _ZN7cutlass13device_kernelIN5flash19enable_sm80_to_sm89INS1_16FlashAttnFwdSm80INS1_25CollectiveMainloopFwdSm80ILi8ELi2ELb0EN4cute5tupleIJNS5_1CILi128EEENS7_ILi64EEENS7_ILi192EEEEEELi192ENS_10bfloat16_tEfNS_4arch4Sm80ELb0ELb1ELb1ELb1ELb0ELb1ELb1ELb1EEENS1_21CollectiveEpilogueFwdINS6_IJS8_SA_S9_EEENS6_IJNS7_ILi1EEESI_SI_EEESC_SE_Li256ELb1ELb1ELb1ELb0EEENS1_36VarlenDynamicPersistentTileSchedulerILi128ELi64ELi256ELi256ELb1ELb1ELb0ELb1ELb0ELb1EEEEEEEEEvNT_6ParamsE)
        .other          _ZN7cutlass13device_kernelIN5flash19enable_sm80_to_sm89INS1_16FlashAttnFwdSm80INS1_25CollectiveMainloopFwdSm80ILi8ELi2ELb0EN4cute5tupleIJNS5_1CILi128EEENS7_ILi64EEENS7_ILi192EEEEEELi192ENS_10bfloat16_tEfNS_4arch4Sm80ELb0ELb1ELb1ELb1ELb0ELb1ELb1ELb1EEENS1_21CollectiveEpilogueFwdINS6_IJS8_SA_S9_EEENS6_IJNS7_ILi1EEESI_SI_EEESC_SE_Li256ELb1ELb1ELb1ELb0EEENS1_36VarlenDynamicPersistentTileSchedulerILi128ELi64ELi256ELi256ELb1ELb1ELb0ELb1ELb0ELb1EEEEEEEEEvNT_6ParamsE,@"STO_CUDA_ENTRY STV_DEFAULT"
_ZN7cutlass13device_kernelIN5flash19enable_sm80_to_sm89INS1_16FlashAttnFwdSm80INS1_25CollectiveMainloopFwdSm80ILi8ELi2ELb0EN4cute5tupleIJNS5_1CILi128EEENS7_ILi64EEENS7_ILi192EEEEEELi192ENS_10bfloat16_tEfNS_4arch4Sm80ELb0ELb1ELb1ELb1ELb0ELb1ELb1ELb1EEENS1_21CollectiveEpilogueFwdINS6_IJS8_SA_S9_EEENS6_IJNS7_ILi1EEESI_SI_EEESC_SE_Li256ELb1ELb1ELb1ELb0EEENS1_36VarlenDynamicPersistentTileSchedulerILi128ELi64ELi256ELi256ELb1ELb1ELb0ELb1ELb0ELb1EEEEEEEEEvNT_6ParamsE:
[----:B------:R-:W-:Y:S01]  /*0000*/  LDC R1, c[0x0][0x28] ;  /* 0x00000a00ff017b82 */ /* 0x000fe20000000800 */
[----:B------:R-:W-:Y:S05]  /*0010*/  EXIT ;  /* 0x000000000000794d */ /* 0x000fea0003800000 */
.L_x_14:
        /* <DEDUP_REMOVED lines=14> */
.L_x_32:


//--------------------- .text._ZN7cutlass13device_kernelIN5flash19enable_sm80_to_sm89INS1_16FlashAttnFwdSm80INS1_25CollectiveMainloopFwdSm80ILi8ELi2ELb1EN4cute5tupleIJNS5_1CILi128EEENS7_ILi96EEENS7_ILi192EEEEEELi192ENS_10bfloat16_tEfNS_4arch4Sm80ELb1ELb0ELb1ELb0ELb0ELb0ELb1ELb1EEENS1_21CollectiveEpilogueFwdINS6_IJS8_SA_S9_EEENS6_IJNS7_ILi1EEESI_SI_EEESC_SE_Li256ELb0ELb1ELb1ELb0EEENS1_30DynamicPersistentTileSchedulerILi256ELi256ELb1ELb1ELb0EEEEEEEEEvNT_6ParamsE --------------------------
	.section	.text._ZN7cutlass13device_kernelIN5flash19enable_sm80_to_sm89INS1_16FlashAttnFwdSm80INS1_25CollectiveMainloopFwdSm80ILi8ELi2ELb1EN4cute5tupleIJNS5_1CILi128EEENS7_ILi96EEENS7_ILi192EEEEEELi192ENS_10bfloat16_tEfNS_4arch4Sm80ELb1ELb0ELb1ELb0ELb0ELb0ELb1ELb1EEENS1_21CollectiveEpilogueFwdINS6_IJS8_SA_S9_EEENS6_IJNS7_ILi1EEESI_SI_EEESC_SE_Li256ELb0ELb1ELb1ELb0EEENS1_30DynamicPersistentTileSchedulerILi256ELi256ELb1ELb1ELb0EEEEEEEEEvNT_6ParamsE,"ax",@progbits
	.align	128
.text._ZN7cutlass13device_kernelIN5flash19enable_sm80_to_sm89INS1_16FlashAttnFwdSm80INS1_25CollectiveMainloopFwdSm80ILi8ELi2ELb1EN4cute5tupleIJNS5_1CILi128EEENS7_ILi96EEENS7_ILi192EEEEEELi192ENS_10bfloat16_tEfNS_4arch4Sm80ELb1ELb0ELb1ELb0ELb0ELb0ELb1ELb1EEENS1_21CollectiveEpilogueFwdINS6_IJS8_SA_S9_EEENS6_IJNS7_ILi1EEESI_SI_EEESC_SE_Li256ELb0ELb1ELb1ELb0EEENS1_30DynamicPersistentTileSchedulerILi256ELi256ELb1ELb1ELb0EEEEEEEEEvNT_6ParamsE:
        .type           _ZN7cutlass13device_kernelIN5flash19enable_sm80_to_sm89INS1_16FlashAttnFwdSm80INS1_25CollectiveMainloopFwdSm80ILi8ELi2ELb1EN4cute5tupleIJNS5_1CILi128EEENS7_ILi96EEENS7_ILi192EEEEEELi192ENS_10bfloat16_tEfNS_4arch4Sm80ELb1ELb0ELb1ELb0ELb0ELb0ELb1ELb1EEENS1_21CollectiveEpilogueFwdINS6_IJS8_SA_S9_EEENS6_IJNS7_ILi1EEESI_SI_EEESC_SE_Li256ELb0ELb1ELb1ELb0EEENS1_30DynamicPersistentTileSchedulerILi256ELi256ELb1ELb1ELb0EEEEEEEEEvNT_6ParamsE,@function
        .size           _ZN7cutlass13device_kernelIN5flash19enable_sm80_to_sm89INS1_16FlashAttnFwdSm80INS1_25CollectiveMainloopFwdSm80ILi8ELi2ELb1EN4cute5tupleIJNS5_1CILi128EEENS7_ILi96EEENS7_ILi192EEEEEELi192ENS_10bfloat16_tEfNS_4arch4Sm80ELb1ELb0ELb1ELb0ELb0ELb0ELb1ELb1EEENS1_21CollectiveEpilogueFwdINS6_IJS8_SA_S9_EEENS6_IJNS7_ILi1EEESI_SI_EEESC_SE_Li256ELb0ELb1ELb1ELb0EEENS1_30DynamicPersistentTileSchedulerILi256ELi256ELb1ELb1ELb0EEEEEEEEEvNT_6ParamsE,(.L_x_33 - _ZN7cutlass13device_kernelIN5flash19enable_sm80_to_sm89INS1_16FlashAttnFwdSm80INS1_25CollectiveMainloopFwdSm80ILi8ELi2ELb1EN4cute5tupleIJNS5_1CILi128EEENS7_ILi96EEENS7_ILi192EEEEEELi192ENS_10bfloat16_tEfNS_4arch4Sm80ELb1ELb0ELb1ELb0ELb0ELb0ELb1ELb1EEENS1_21CollectiveEpilogueFwdINS6_IJS8_SA_S9_EEENS6_IJNS7_ILi1EEESI_SI_EEESC_SE_Li256ELb0ELb1ELb1ELb0EEENS1_30DynamicPersistentTileSchedulerILi256ELi256ELb1ELb1ELb0EEEEEEEEEvNT_6ParamsE)
        .other          _ZN7cutlass13device_kernelIN5flash19enable_sm80_to_sm89INS1_16FlashAttnFwdSm80INS1_25CollectiveMainloopFwdSm80ILi8ELi2ELb1EN4cute5tupleIJNS5_1CILi128EEENS7_ILi96EEENS7_ILi192EEEEEELi192ENS_10bfloat16_tEfNS_4arch4Sm80ELb1ELb0ELb1ELb0ELb0ELb0ELb1ELb1EEENS1_21CollectiveEpilogueFwdINS6_IJS8_SA_S9_EEENS6_IJNS7_ILi1EEESI_SI_EEESC_SE_Li256ELb0ELb1ELb1ELb0EEENS1_30DynamicPersistentTileSchedulerILi256ELi256ELb1ELb1ELb0EEEEEEEEEvNT_6ParamsE,@"STO_CUDA_ENTRY STV_DEFAULT"
_ZN7cutlass13device_kernelIN5flash19enable_sm80_to_sm89INS1_16FlashAttnFwdSm80INS1_25CollectiveMainloopFwdSm80ILi8ELi2ELb1EN4cute5tupleIJNS5_1CILi128EEENS7_ILi96EEENS7_ILi192EEEEEELi192ENS_10bfloat16_tEfNS_4arch4Sm80ELb1ELb0ELb1ELb0ELb0ELb0ELb1ELb1EEENS1_21CollectiveEpilogueFwdINS6_IJS8_SA_S9_EEENS6_IJNS7_ILi1EEESI_SI_EEESC_SE_Li256ELb0ELb1ELb1ELb0EEENS1_30DynamicPersistentTileSchedulerILi256ELi256ELb1ELb1ELb0EEEEEEEEEvNT_6ParamsE:
[----:B------:R-:W-:Y:S01]  /*0000*/  LDC R1, c[0x0][0x28] ;  /* 0x00000a00ff017b82 */ /* 0x000fe20000000800 */
[----:B------:R-:W-:Y:S05]  /*0010*/  EXIT ;  /* 0x000000000000794d */ /* 0x000fea0003800000 */
.L_x_15:
        /* <DEDUP_REMOVED lines=14> */
.L_x_33:


//--------------------- .text._ZN7cutlass13device_kernelIN5flash19enable_sm80_to_sm89INS1_16FlashAttnFwdSm80INS1_25CollectiveMainloopFwdSm80ILi8ELi2ELb0EN4cute5tupleIJNS5_1CILi128EEENS7_ILi64EEENS7_ILi192EEEEEELi192ENS_10bfloat16_tEfNS_4arch4Sm80ELb1ELb0ELb1ELb1ELb0ELb0ELb1ELb1EEENS1_21CollectiveEpilogueFwdINS6_IJS8_SA_S9_EEENS6_IJNS7_ILi1EEESI_SI_EEESC_SE_Li256ELb1ELb1ELb1ELb0EEENS1_36VarlenDynamicPersistentTileSchedulerILi128ELi64ELi256ELi256ELb1ELb1ELb0ELb1ELb1ELb1EEEEEEEEEvNT_6ParamsE --------------------------
	.section	.text._ZN7cutlass13device_kernelIN5flash19enable_sm80_to_sm89INS1_16FlashAttnFwdSm80INS1_25CollectiveMainloopFwdSm80ILi8ELi2ELb0EN4cute5tupleIJNS5_1CILi128EEENS7_ILi64EEENS7_ILi192EEEEEELi192ENS_10bfloat16_tEfNS_4arch4Sm80ELb1ELb0ELb1ELb1ELb0ELb0ELb1ELb1EEENS1_21CollectiveEpilogueFwdINS6_IJS8_SA_S9_EEENS6_IJNS7_ILi1EEESI_SI_EEESC_SE_Li256ELb1ELb1ELb1ELb0EEENS1_36VarlenDynamicPersistentTileSchedulerILi128ELi64ELi256ELi256ELb1ELb1ELb0ELb1ELb1ELb1EEEEEEEEEvNT_6ParamsE,"ax",@progbits
	.align	128
.text._ZN7cutlass13device_kernelIN5flash19enable_sm80_to_sm89INS1_16FlashAttnFwdSm80INS1_25CollectiveMainloopFwdSm80ILi8ELi2ELb0EN4cute5tupleIJNS5_1CILi128EEENS7_ILi64EEENS7_ILi192EEEEEELi192ENS_10bfloat16_tEfNS_4arch4Sm80ELb1ELb0ELb1ELb1ELb0ELb0ELb1ELb1EEENS1_21CollectiveEpilogueFwdINS6_IJS8_SA_S9_EEENS6_IJNS7_ILi1EEESI_SI_EEESC_SE_Li256ELb1ELb1ELb1ELb0EEENS1_36VarlenDynamicPersistentTileSchedulerILi128ELi64ELi256ELi256ELb1ELb1ELb0ELb1ELb1ELb1EEEEEEEEEvNT_6ParamsE:
        .type           _ZN7cutlass13device_kernelIN5flash19enable_sm80_to_sm89INS1_16FlashAttnFwdSm80INS1_25CollectiveMainloopFwdSm80ILi8ELi2ELb0EN4cute5tupleIJNS5_1CILi128EEENS7_ILi64EEENS7_ILi192EEEEEELi192ENS_10bfloat16_tEfNS_4arch4Sm80ELb1ELb0ELb1ELb1ELb0ELb0ELb1ELb1EEENS1_21CollectiveEpilogueFwdINS6_IJS8_SA_S9_EEENS6_IJNS7_ILi1EEESI_SI_EEESC_SE_Li256ELb1ELb1ELb1ELb0EEENS1_36VarlenDynamicPersistentTileSchedulerILi128ELi64ELi256ELi256ELb1ELb1ELb0ELb1ELb1ELb1EEEEEEEEEvNT_6ParamsE,@function
        .size           _ZN7cutlass13device_kernelIN5flash19enable_sm80_to_sm89INS1_16FlashAttnFwdSm80INS1_25CollectiveMainloopFwdSm80ILi8ELi2ELb0EN4cute5tupleIJNS5_1CILi128EEENS7_ILi64EEENS7_ILi192EEEEEELi192ENS_10bfloat16_tEfNS_4arch4Sm80ELb1ELb0ELb1ELb1ELb0ELb0ELb1ELb1EEENS1_21CollectiveEpilogueFwdINS6_IJS8_SA_S9_EEENS6_IJNS7_ILi1EEESI_SI_EEESC_SE_Li256ELb1ELb1ELb1ELb0EEENS1_36VarlenDynamicPersistentTileSchedulerILi128ELi64ELi256ELi256ELb1ELb1ELb0ELb1ELb1ELb1EEEEEEEEEvNT_6ParamsE,(.L_x_34 - _ZN7cutlass13device_kernelIN5flash19enable_sm80_to_sm89INS1_16FlashAttnFwdSm80INS1_25CollectiveMainloopFwdSm80ILi8ELi2ELb0EN4cute5tupleIJNS5_1CILi128EEENS7_ILi64EEENS7_ILi192EEEEEELi192ENS_10bfloat16_tEfNS_4arch4Sm80ELb1ELb0ELb1ELb1ELb0ELb0ELb1ELb1EEENS1_21CollectiveEpilogueFwdINS6_IJS8_SA_S9_EEENS6_IJNS7_ILi1EEESI_SI_EEESC_SE_Li256ELb1ELb1ELb1ELb0EEENS1_36VarlenDynamicPersistentTileSchedulerILi128ELi64ELi256ELi256ELb1ELb1ELb0ELb1ELb1ELb1EEEEEEEEEvNT_6ParamsE)
        .other          _ZN7cutlass13device_kernelIN5flash19enable_sm80_to_sm89INS1_16FlashAttnFwdSm80INS1_25CollectiveMainloopFwdSm80ILi8ELi2ELb0EN4cute5tupleIJNS5_1CILi128EEENS7_ILi64EEENS7_ILi192EEEEEELi192ENS_10bfloat16_tEfNS_4arch4Sm80ELb1ELb0ELb1ELb1ELb0ELb0ELb1ELb1EEENS1_21CollectiveEpilogueFwdINS6_IJS8_SA_S9_EEENS6_IJNS7_ILi1EEESI_SI_EEESC_SE_Li256ELb1ELb1ELb1ELb0EEENS1_36VarlenDynamicPersistentTileSchedulerILi128ELi64ELi256ELi256ELb1ELb1ELb0ELb1ELb1ELb1EEEEEEEEEvNT_6ParamsE,@"STO_CUDA_ENTRY STV_DEFAULT"
_ZN7cutlass13device_kernelIN5flash19enable_sm80_to_sm89INS1_16FlashAttnFwdSm80INS1_25CollectiveMainloopFwdSm80ILi8ELi2ELb0EN4cute5tupleIJNS5_1CILi128EEENS7_ILi64EEENS7_ILi192EEEEEELi192ENS_10bfloat16_tEfNS_4arch4Sm80ELb1ELb0ELb1ELb1ELb0ELb0ELb1ELb1EEENS1_21CollectiveEpilogueFwdINS6_IJS8_SA_S9_EEENS6_IJNS7_ILi1EEESI_SI_EEESC_SE_Li256ELb1ELb1ELb1ELb0EEENS1_36VarlenDynamicPersistentTileSchedulerILi128ELi64ELi256ELi256ELb1ELb1ELb0ELb1ELb1ELb1EEEEEEEEEvNT_6ParamsE:
[----:B------:R-:W-:Y:S01]  /*0000*/  LDC R1, c[0x0][0x28] ;  /* 0x00000a00ff017b82 */ /* 0x000fe20000000800 */
[----:B------:R-:W-:Y:S05]  /*0010*/  EXIT ;  /* 0x000000000000794d */ /* 0x000fea0003800000 */
.L_x_16:
        /* <DEDUP_REMOVED lines=14> */
.L_x_34:


//--------------------- .text._ZN7cutlass13device_kernelIN5flash19enable_sm80_to_sm89INS1_16FlashAttnFwdSm80INS1_25CollectiveMainloopFwdSm80ILi8ELi2ELb0EN4cute5tupleIJNS5_1CILi128EEENS7_ILi64EEENS7_ILi192EEEEEELi192ENS_10bfloat16_tEfNS_4arch4Sm80ELb1ELb0ELb1ELb1ELb0ELb1ELb1ELb1EEENS1_21CollectiveEpilogueFwdINS6_IJS8_SA_S9_EEENS6_IJNS7_ILi1EEESI_SI_EEESC_SE_Li256ELb1ELb1ELb1ELb0EEENS1_36VarlenDynamicPersistentTileSchedulerILi128ELi64ELi256ELi256ELb1ELb1ELb0ELb1ELb1ELb1EEEEEEEEEvNT_6ParamsE --------------------------
	.section	.text._ZN7cutlass13device_kernelIN5flash19enable_sm80_to_sm89INS1_16FlashAttnFwdSm80INS1_25CollectiveMainloopFwdSm80ILi8ELi2ELb0EN4cute5tupleIJNS5_1CILi128EEENS7_ILi64EEENS7_ILi192EEEEEELi192ENS_10bfloat16_tEfNS_4arch4Sm80ELb1ELb0ELb1ELb1ELb0ELb1ELb1ELb1EEENS1_21CollectiveEpilogueFwdINS6_IJS8_SA_S9_EEENS6_IJNS7_ILi1EEESI_SI_EEESC_SE_Li256ELb1ELb1ELb1ELb0EEENS1_36VarlenDynamicPersistentTileSchedulerILi128ELi64ELi256ELi256ELb1ELb1ELb0ELb1ELb1ELb1EEEEEEEEEvNT_6ParamsE,"ax",@progbits
	.align	128
.text._ZN7cutlass13device_kernelIN5flash19enable_sm80_to_sm89INS1_16FlashAttnFwdSm80INS1_25CollectiveMainloopFwdSm80ILi8ELi2ELb0EN4cute5tupleIJNS5_1CILi128EEENS7_ILi64EEENS7_ILi192EEEEEELi192ENS_10bfloat16_tEfNS_4arch4Sm80ELb1ELb0ELb1ELb1ELb0ELb1ELb1ELb1EEENS1_21CollectiveEpilogueFwdINS6_IJS8_SA_S9_EEENS6_IJNS7_ILi1EEESI_SI_EEESC_SE_Li256ELb1ELb1ELb1ELb0EEENS1_36VarlenDynamicPersistentTileSchedulerILi128ELi64ELi256ELi256ELb1ELb1ELb0ELb1ELb1ELb1EEEEEEEEEvNT_6ParamsE:
        .type           _ZN7cutlass13device_kernelIN5flash19enable_sm80_to_sm89INS1_16FlashAttnFwdSm80INS1_25CollectiveMainloopFwdSm80ILi8ELi2ELb0EN4cute5tupleIJNS5_1CILi128EEENS7_ILi64EEENS7_ILi192EEEEEELi192ENS_10bfloat16_tEfNS_4arch4Sm80ELb1ELb0ELb1ELb1ELb0ELb1ELb1ELb1EEENS1_21CollectiveEpilogueFwdINS6_IJS8_SA_S9_EEENS6_IJNS7_ILi1EEESI_SI_EEESC_SE_Li256ELb1ELb1ELb1ELb0EEENS1_36VarlenDynamicPersistentTileSchedulerILi128ELi64ELi256ELi256ELb1ELb1ELb0ELb1ELb1ELb1EEEEEEEEEvNT_6ParamsE,@function
        .size           _ZN7cutlass13device_kernelIN5flash19enable_sm80_to_sm89INS1_16FlashAttnFwdSm80INS1_25CollectiveMainloopFwdSm80ILi8ELi2ELb0EN4cute5tupleIJNS5_1CILi128EEENS7_ILi64EEENS7_ILi192EEEEEELi192ENS_10bfloat16_tEfNS_4arch4Sm80ELb1ELb0ELb1ELb1ELb0ELb1ELb1ELb1EEENS1_21CollectiveEpilogueFwdINS6_IJS8_SA_S9_EEENS6_IJNS7_ILi1EEESI_SI_EEESC_SE_Li256ELb1ELb1ELb1ELb0EEENS1_36VarlenDynamicPersistentTileSchedulerILi128ELi64ELi256ELi256ELb1ELb1ELb0ELb1ELb1ELb1EEEEEEEEEvNT_6ParamsE,(.L_x_35 - _ZN7cutlass13device_kernelIN5flash19enable_sm80_to_sm89INS1_16FlashAttnFwdSm80INS1_25CollectiveMainloopFwdSm80ILi8ELi2ELb0EN4cute5tupleIJNS5_1CILi128EEENS7_ILi64EEENS7_ILi192EEEEEELi192ENS_10bfloat16_tEfNS_4arch4Sm80ELb1ELb0ELb1ELb1ELb0ELb1ELb1ELb1EEENS1_21CollectiveEpilogueFwdINS6_IJS8_SA_S9_EEENS6_IJNS7_ILi1EEESI_SI_EEESC_SE_Li256ELb1ELb1ELb1ELb0EEENS1_36VarlenDynamicPersistentTileSchedulerILi128ELi64ELi256ELi256ELb1ELb1ELb0ELb1ELb1ELb1EEEEEEEEEvNT_6ParamsE)
        .other          _ZN7cutlass13device_kernelIN5flash19enable_sm80_to_sm89INS1_16FlashAttnFwdSm80INS1_25CollectiveMainloopFwdSm80ILi8ELi2ELb0EN4cute5tupleIJNS5_1CILi128EEENS7_ILi64EEENS7_ILi192EEEEEELi192ENS_10bfloat16_tEfNS_4arch4Sm80ELb1ELb0ELb1ELb1ELb0ELb1ELb1ELb1EEENS1_21CollectiveEpilogueFwdINS6_IJS8_SA_S9_EEENS6_IJNS7_ILi1EEESI_SI_EEESC_SE_Li256ELb1ELb1ELb1ELb0EEENS1_36VarlenDynamicPersistentTileSchedulerILi128ELi64ELi256ELi256ELb1ELb1ELb0ELb1ELb1ELb1EEEEEEEEEvNT_6ParamsE,@"STO_CUDA_ENTRY STV_DEFAULT"
_ZN7cutlass13device_kernelIN5flash19enable_sm80_to_sm89INS1_16FlashAttnFwdSm80INS1_25CollectiveMainloopFwdSm80ILi8ELi2ELb0EN4cute5tupleIJNS5_1CILi128EEENS7_ILi64EEENS7_ILi192EEEEEELi192ENS_10bfloat16_tEfNS_4arch4Sm80ELb1ELb0ELb1ELb1ELb0ELb1ELb1ELb1EEENS1_21CollectiveEpilogueFwdINS6_IJS8_SA_S9_EEENS6_IJNS7_ILi1EEESI_SI_EEESC_SE_Li256ELb1ELb1ELb1ELb0EEENS1_36VarlenDynamicPersistentTileSchedulerILi128ELi64ELi256ELi256ELb1ELb1ELb0ELb1ELb1ELb1EEEEEEEEEvNT_6ParamsE:
[----:B------:R-:W-:Y:S01]  /*0000*/  LDC R1, c[0x0][0x28] ;  /* 0x00000a00ff017b82 */ /* 0x000fe20000000800 */
[----:B------:R-:W-:Y:S05]  /*0010*/  EXIT ;  /* 0x000000000000794d */ /* 0x000fea0003800000 */
.L_x_17:
        /* <DEDUP_REMOVED lines=14> */
.L_x_35:


//--------------------- .nv.shared.reserved.0     --------------------------
	.section	.nv.shared.reserved.0,"aw",@nobits
	.weak		__nv_reservedSMEM_offset_0_alias
	.size		__nv_reservedSMEM_offset_0_alias, 0, 0
	.other		__nv_reservedSMEM_offset_0_alias,@"STO_CUDA_RESERVED_SHARED STV_DEFAULT"
__nv_reservedSMEM_offset_0_alias:
	.zero		0


//--------------------- .nv.global                --------------------------
	.section	.nv.global,"aw",@nobits
.nv.global:
	.type		_ZN80_INTERNAL_34422cea_44_flash_fwd_hdim192_bf16_split_softcap_sm80_cu_f3e6f9ee_35834cute1_E,@object
	.size		_ZN80_INTERNAL_34422cea_44_flash_fwd_hdim192_bf16_split_softcap_sm80_cu_f3e6f9ee_35834cute1_E,(_ZN80_INTERNAL_34422cea_44_flash_fwd_hdim192_bf16_split_softcap_sm80_cu_f3e6f9ee_35834cuda3std3__45__cpo6cbeginE - _ZN80_INTERNAL_34422cea_44_flash_fwd_hdim192_bf16_split_softcap_sm80_cu_f3e6f9ee_35834cute1_E)
_ZN80_INTERNAL_34422cea_44_flash_fwd_hdim192_bf16_split_softcap_sm80_cu_f3e6f9ee_35834cute1_E:
	.zero		1
	.type		_ZN80_INTERNAL_34422cea_44_flash_fwd_hdim192_bf16_split_softcap_sm80_cu_f3e6f9ee_35834cuda3std3__45__cpo6cbeginE,@object
	.size		_ZN80_INTERNAL_34422cea_44_flash_fwd_hdim192_bf16_split_softcap_sm80_cu_f3e6f9ee_35834cuda3std3__45__cpo6cbeginE,(_ZN80_INTERNAL_34422cea_44_flash_fwd_hdim192_bf16_split_softcap_sm80_cu_f3e6f9ee_35834cuda3std3__48in_placeE - _ZN80_INTERNAL_34422cea_44_flash_fwd_hdim192_bf16_split_softcap_sm80_cu_f3e6f9ee_35834cuda3std3__45__cpo6cbeginE)
_ZN80_INTERNAL_34422cea_44_flash_fwd_hdim192_bf16_split_softcap_sm80_cu_f3e6f9ee_35834cuda3std3__45__cpo6cbeginE:
	.zero		1
	.type		_ZN80_INTERNAL_34422cea_44_flash_fwd_hdim192_bf16_split_softcap_sm80_cu_f3e6f9ee_35834cuda3std3__48in_placeE,@object
	.size		_ZN80_INTERNAL_34422cea_44_flash_fwd_hdim192_bf16_split_softcap_sm80_cu_f3e6f9ee_35834cuda3std3__48in_placeE,(_ZN80_INTERNAL_34422cea_44_flash_fwd_hdim192_bf16_split_softcap_sm80_cu_f3e6f9ee_35834cuda3std6ranges3__45__cpo9iter_moveE - _ZN80_INTERNAL_34422cea_44_flash_fwd_hdim192_bf16_split_softcap_sm80_cu_f3e6f9ee_35834cuda3std3__48in_placeE)
_ZN80_INTERNAL_34422cea_44_flash_fwd_hdim192_bf16_split_softcap_sm80_cu_f3e6f9ee_35834cuda3std3__48in_placeE:
	.zero		1
	.type		_ZN80_INTERNAL_34422cea_44_flash_fwd_hdim192_bf16_split_softcap_sm80_cu_f3e6f9ee_35834cuda3std6ranges3__45__cpo9iter_moveE,@object
	.size		_ZN80_INTERNAL_34422cea_44_flash_fwd_hdim192_bf16_split_softcap_sm80_cu_f3e6f9ee_35834cuda3std6ranges3__45__cpo9iter_moveE,(_ZN80_INTERNAL_34422cea_44_flash_fwd_hdim192_bf16_split_softcap_sm80_cu_f3e6f9ee_35834cuda3std3__45__cpo5beginE - _ZN80_INTERNAL_34422cea_44_flash_fwd_hdim192_bf16_split_softcap_sm80_cu_f3e6f9ee_35834cuda3std6ranges3__45__cpo9iter_moveE)
_ZN80_INTERNAL_34422cea_44_flash_fwd_hdim192_bf16_split_softcap_sm80_cu_f3e6f9ee_35834cuda3std6ranges3__45__cpo9iter_moveE:
	.zero		1
	.type		_ZN80_INTERNAL_34422cea_44_flash_fwd_hdim192_bf16_split_softcap_sm80_cu_f3e6f9ee_35834cuda3std3__45__cpo5beginE,@object
	.size		_ZN80_INTERNAL_34422cea_44_flash_fwd_hdim192_bf16_split_softcap_sm80_cu_f3e6f9ee_35834cuda3std3__45__cpo5beginE,(_ZN80_INTERNAL_34422cea_44_flash_fwd_hdim192_bf16_split_softcap_sm80_cu_f3e6f9ee_35834cuda3std3__482_GLOBAL__N__34422cea_44_flash_fwd_hdim192_bf16_split_softcap_sm80_cu_f3e6f9ee_35836ignoreE - _ZN80_INTERNAL_34422cea_44_flash_fwd_hdim192_bf16_split_softcap_sm80_cu_f3e6f9ee_35834cuda3std3__45__cpo5beginE)
_ZN80_INTERNAL_34422cea_44_flash_fwd_hdim192_bf16_split_softcap_sm80_cu_f3e6f9ee_35834cuda3std3__45__cpo5beginE:
	.zero		1
	.type		_ZN80_INTERNAL_34422cea_44_flash_fwd_hdim192_bf16_split_softcap_sm80_cu_f3e6f9ee_35834cuda3std3__482_GLOBAL__N__34422cea_44_flash_fwd_hdim192_bf16_split_softcap_sm80_cu_f3e6f9ee_35836ignoreE,@object
	.size		_ZN80_INTERNAL_34422cea_44_flash_fwd_hdim192_bf16_split_softcap_sm80_cu_f3e6f9ee_35834cuda3std3__482_GLOBAL__N__34422cea_44_flash_fwd_hdim192_bf16_split_softcap_sm80_cu_f3e6f9ee_35836ignoreE,(_ZN80_INTERNAL_34422cea_44_flash_fwd_hdim192_bf16_split_softcap_sm80_cu_f3e6f9ee_35834cute7productE - _ZN80_INTERNAL_34422cea_44_flash_fwd_hdim192_bf16_split_softcap_sm80_cu_f3e6f9ee_35834cuda3std3__482_GLOBAL__N__34422cea_44_flash_fwd_hdim192_bf16_split_softcap_sm80_cu_f3e6f9ee_35836ignoreE)
_ZN80_INTERNAL_34422cea_44_flash_fwd_hdim192_bf16_split_softcap_sm80_cu_f3e6f9ee_35834cuda3std3__482_GLOBAL__N__34422cea_44_flash_fwd_hdim192_bf16_split_softcap_sm80_cu_f3e6f9ee_35836ignoreE:
	.zero		1
	.type		_ZN80_INTERNAL_34422cea_44_flash_fwd_hdim192_bf16_split_softcap_sm80_cu_f3e6f9ee_35834cute7productE,@object
	.size		_ZN80_INTERNAL_34422cea_44_flash_fwd_hdim192_bf16_split_softcap_sm80_cu_f3e6f9ee_35834cute7productE,(_ZN80_INTERNAL_34422cea_44_flash_fwd_hdim192_bf16_split_softcap_sm80_cu_f3e6f9ee_35834cuda3std3__45__cpo3endE - _ZN80_INTERNAL_34422cea_44_flash_fwd_hdim192_bf16_split_softcap_sm80_cu_f3e6f9ee_35834cute7productE)
_ZN80_INTERNAL_34422cea_44_flash_fwd_hdim192_bf16_split_softcap_sm80_cu_f3e6f9ee_35834cute7productE:
	.zero		1
	.type		_ZN80_INTERNAL_34422cea_44_flash_fwd_hdim192_bf16_split_softcap_sm80_cu_f3e6f9ee_35834cuda3std3__45__cpo3endE,@object
	.size		_ZN80_INTERNAL_34422cea_44_flash_fwd_hdim192_bf16_split_softcap_sm80_cu_f3e6f9ee_35834cuda3std3__45__cpo3endE,(_ZN80_INTERNAL_34422cea_44_flash_fwd_hdim192_bf16_split_softcap_sm80_cu_f3e6f9ee_35834cuda3std3__419piecewise_constructE - _ZN80_INTERNAL_34422cea_44_flash_fwd_hdim192_bf16_split_softcap_sm80_cu_f3e6f9ee_35834cuda3std3__45__cpo3endE)
_ZN80_INTERNAL_34422cea_44_flash_fwd_hdim192_bf16_split_softcap_sm80_cu_f3e6f9ee_35834cuda3std3__45__cpo3endE:
	.zero		1
	.type		_ZN80_INTERNAL_34422cea_44_flash_fwd_hdim192_bf16_split_softcap_sm80_cu_f3e6f9ee_35834cuda3std3__419piecewise_constructE,@object
	.size		_ZN80_INTERNAL_34422cea_44_flash_fwd_hdim192_bf16_split_softcap_sm80_cu_f3e6f9ee_35834cuda3std3__419piecewise_constructE,(_ZN80_INTERNAL_34422cea_44_flash_fwd_hdim192_bf16_split_softcap_sm80_cu_f3e6f9ee_35834cuda3std3__45__cpo4cendE - _ZN80_INTERNAL_34422cea_44_flash_fwd_hdim192_bf16_split_softcap_sm80_cu_f3e6f9ee_35834cuda3std3__419piecewise_constructE)
_ZN80_INTERNAL_34422cea_44_flash_fwd_hdim192_bf16_split_softcap_sm80_cu_f3e6f9ee_35834cuda3std3__419piecewise_constructE:
	.zero		1
	.type		_ZN80_INTERNAL_34422cea_44_flash_fwd_hdim192_bf16_split_softcap_sm80_cu_f3e6f9ee_35834cuda3std3__45__cpo4cendE,@object
	.size		_ZN80_INTERNAL_34422cea_44_flash_fwd_hdim192_bf16_split_softcap_sm80_cu_f3e6f9ee_35834cuda3std3__45__cpo4cendE,(_ZN80_INTERNAL_34422cea_44_flash_fwd_hdim192_bf16_split_softcap_sm80_cu_f3e6f9ee_35834cuda3std6ranges3__45__cpo4swapE - _ZN80_INTERNAL_34422cea_44_flash_fwd_hdim192_bf16_split_softcap_sm80_cu_f3e6f9ee_35834cuda3std3__45__cpo4cendE)
_ZN80_INTERNAL_34422cea_44_flash_fwd_hdim192_bf16_split_softcap_sm80_cu_f3e6f9ee_35834cuda3std3__45__cpo4cendE:
	.zero		1
	.type		_ZN80_INTERNAL_34422cea_44_flash_fwd_hdim192_bf16_split_softcap_sm80_cu_f3e6f9ee_35834cuda3std6ranges3__45__cpo4swapE,@object
	.size		_ZN80_INTERNAL_34422cea_44_flash_fwd_hdim192_bf16_split_softcap_sm80_cu_f3e6f9ee_35834cuda3std6ranges3__45__cpo4swapE,(.L_7 - _ZN80_INTERNAL_34422cea_44_flash_fwd_hdim192_bf16_split_softcap_sm80_cu_f3e6f9ee_35834cuda3std6ranges3__45__cpo4swapE)
_ZN80_INTERNAL_34422cea_44_flash_fwd_hdim192_bf16_split_softcap_sm80_cu_f3e6f9ee_35834cuda3std6ranges3__45__cpo4swapE:
	.zero		1
.L_7:


//--------------------- .nv.constant0._ZN7cutlass13device_kernelIN5flash19enable_sm80_to_sm89INS1_16FlashAttnFwdSm80INS1_25CollectiveMainloopFwdSm80ILi8ELi1ELb1EN4cute5tupleIJNS5_1CILi128EEENS7_ILi96EEENS7_ILi192EEEEEELi192ENS_10bfloat16_tEfNS_4arch4Sm80ELb0ELb0ELb1ELb0ELb0ELb0ELb1ELb1EEENS1_21CollectiveEpilogueFwdINS6_IJS8_SA_S9_EEENS6_IJNS7_ILi1EEESI_SI_EEESC_SE_Li256ELb0ELb1ELb1ELb0EEENS1_19SingleTileSchedulerILb0ELb1ELb1ELi128EEEEEEEEEvNT_6ParamsE --------------------------
	.section	.nv.constant0._ZN7cutlass13device_kernelIN5flash19enable_sm80_to_sm89INS1_16FlashAttnFwdSm80INS1_25CollectiveMainloopFwdSm80ILi8ELi1ELb1EN4cute5tupleIJNS5_1CILi128EEENS7_ILi96EEENS7_ILi192EEEEEELi192ENS_10bfloat16_tEfNS_4arch4Sm80ELb0ELb0ELb1ELb0ELb0ELb0ELb1ELb1EEENS1_21CollectiveEpilogueFwdINS6_IJS8_SA_S9_EEENS6_IJNS7_ILi1EEESI_SI_EEESC_SE_Li256ELb0ELb1ELb1ELb0EEENS1_19SingleTileSchedulerILb0ELb1ELb1ELi128EEEEEEEEEvNT_6ParamsE,"a",@progbits
	.sectionflags	@""
	.align	4
.nv.constant0._ZN7cutlass13device_kernelIN5flash19enable_sm80_to_sm89INS1_16FlashAttnFwdSm80INS1_25CollectiveMainloopFwdSm80ILi8ELi1ELb1EN4cute5tupleIJNS5_1CILi128EEENS7_ILi96EEENS7_ILi192EEEEEELi192ENS_10bfloat16_tEfNS_4arch4Sm80ELb0ELb0ELb1ELb0ELb0ELb0ELb1ELb1EEENS1_21CollectiveEpilogueFwdINS6_IJS8_SA_S9_EEENS6_IJNS7_ILi1EEESI_SI_EEESC_SE_Li256ELb0ELb1ELb1ELb0EEENS1_19SingleTileSchedulerILb0ELb1ELb1ELi128EEEEEEEEEvNT_6ParamsE:
	.zero		1576


//--------------------- .nv.constant0._ZN7cutlass13device_kernelIN5flash19enable_sm80_to_sm89INS1_16FlashAttnFwdSm80INS1_25CollectiveMainloopFwdSm80ILi8ELi1ELb0EN4cute5tupleIJNS5_1CILi128EEENS7_ILi64EEENS7_ILi192EEEEEELi192ENS_10bfloat16_tEfNS_4arch4Sm80ELb0ELb0ELb1ELb1ELb0ELb0ELb1ELb1EEENS1_21CollectiveEpilogueFwdINS6_IJS8_SA_S9_EEENS6_IJNS7_ILi1EEESI_SI_EEESC_SE_Li256ELb1ELb1ELb1ELb0EEENS1_36VarlenDynamicPersistentTileSchedulerILi128ELi64ELi256ELi256ELb1ELb1ELb0ELb0ELb1ELb1EEEEEEEEEvNT_6ParamsE --------------------------
	.section	.nv.constant0._ZN7cutlass13device_kernelIN5flash19enable_sm80_to_sm89INS1_16FlashAttnFwdSm80INS1_25CollectiveMainloopFwdSm80ILi8ELi1ELb0EN4cute5tupleIJNS5_1CILi128EEENS7_ILi64EEENS7_ILi192EEEEEELi192ENS_10bfloat16_tEfNS_4arch4Sm80ELb0ELb0ELb1ELb1ELb0ELb0ELb1ELb1EEENS1_21CollectiveEpilogueFwdINS6_IJS8_SA_S9_EEENS6_IJNS7_ILi1EEESI_SI_EEESC_SE_Li256ELb1ELb1ELb1ELb0EEENS1_36VarlenDynamicPersistentTileSchedulerILi128ELi64ELi256ELi256ELb1ELb1ELb0ELb0ELb1ELb1EEEEEEEEEvNT_6ParamsE,"a",@progbits
	.sectionflags	@""
	.align	4
.nv.constant0._ZN7cutlass13device_kernelIN5flash19enable_sm80_to_sm89INS1_16FlashAttnFwdSm80INS1_25CollectiveMainloopFwdSm80ILi8ELi1ELb0EN4cute5tupleIJNS5_1CILi128EEENS7_ILi64EEENS7_ILi192EEEEEELi192ENS_10bfloat16_tEfNS_4arch4Sm80ELb0ELb0ELb1ELb1ELb0ELb0ELb1ELb1EEENS1_21CollectiveEpilogueFwdINS6_IJS8_SA_S9_EEENS6_IJNS7_ILi1EEESI_SI_EEESC_SE_Li256ELb1ELb1ELb1ELb0EEENS1_36VarlenDynamicPersistentTileSchedulerILi128ELi64ELi256ELi256ELb1ELb1ELb0ELb0ELb1ELb1EEEEEEEEEvNT_6ParamsE:
	.zero		1608


//--------------------- .nv.constant0._ZN7cutlass13device_kernelIN5flash19enable_sm80_to_sm89INS1_16FlashAttnFwdSm80INS1_25CollectiveMainloopFwdSm80ILi8ELi1ELb0EN4cute5tupleIJNS5_1CILi128EEENS7_ILi64EEENS7_ILi192EEEEEELi192ENS_10bfloat16_tEfNS_4arch4Sm80ELb0ELb0ELb1ELb1ELb0ELb1ELb1ELb1EEENS1_21CollectiveEpilogueFwdINS6_IJS8_SA_S9_EEENS6_IJNS7_ILi1EEESI_SI_EEESC_SE_Li256ELb1ELb1ELb1ELb0EEENS1_36VarlenDynamicPersistentTileSchedulerILi128ELi64ELi256ELi256ELb1ELb1ELb0ELb0ELb1ELb1EEEEEEEEEvNT_6ParamsE --------------------------
	.section	.nv.constant0._ZN7cutlass13device_kernelIN5flash19enable_sm80_to_sm89INS1_16FlashAttnFwdSm80INS1_25CollectiveMainloopFwdSm80ILi8ELi1ELb0EN4cute5tupleIJNS5_1CILi128EEENS7_ILi64EEENS7_ILi192EEEEEELi192ENS_10bfloat16_tEfNS_4arch4Sm80ELb0ELb0ELb1ELb1ELb0ELb1ELb1ELb1EEENS1_21CollectiveEpilogueFwdINS6_IJS8_SA_S9_EEENS6_IJNS7_ILi1EEESI_SI_EEESC_SE_Li256ELb1ELb1ELb1ELb0EEENS1_36VarlenDynamicPersistentTileSchedulerILi128ELi64ELi256ELi256ELb1ELb1ELb0ELb0ELb1ELb1EEEEEEEEEvNT_6ParamsE,"a",@progbits
	.sectionflags	@""
	.align	4
.nv.constant0._ZN7cutlass13device_kernelIN5flash19enable_sm80_to_sm89INS1_16FlashAttnFwdSm80INS1_25CollectiveMainloopFwdSm80ILi8ELi1ELb0EN4cute5tupleIJNS5_1CILi128EEENS7_ILi64EEENS7_ILi192EEEEEELi192ENS_10bfloat16_tEfNS_4arch4Sm80ELb0ELb0ELb1ELb1ELb0ELb1ELb1ELb1EEENS1_21CollectiveEpilogueFwdINS6_IJS8_SA_S9_EEENS6_IJNS7_ILi1EEESI_SI_EEESC_SE_Li256ELb1ELb1ELb1ELb0EEENS1_36VarlenDynamicPersistentTileSchedulerILi128ELi64ELi256ELi256ELb1ELb1ELb0ELb0ELb1ELb1EEEEEEEEEvNT_6ParamsE:
	.zero		1608


//--------------------- .nv.constant0._ZN7cutlass13device_kernelIN5flash19enable_sm80_to_sm89INS1_16FlashAttnFwdSm80INS1_25CollectiveMainloopFwdSm80ILi8ELi1ELb0EN4cute5tupleIJNS5_1CILi128EEENS7_ILi64EEENS7_ILi192EEEEEELi192ENS_10bfloat16_tEfNS_4arch4Sm80ELb0ELb1ELb1ELb0ELb0ELb0ELb1ELb1EEENS1_21CollectiveEpilogueFwdINS6_IJS8_SA_S9_EEENS6_IJNS7_ILi1EEESI_SI_EEESC_SE_Li256ELb0ELb1ELb1ELb0EEENS1_19SingleTileSchedulerILb0ELb1ELb1ELi128EEEEEEEEEvNT_6ParamsE --------------------------
	.section	.nv.constant0._ZN7cutlass13device_kernelIN5flash19enable_sm80_to_sm89INS1_16FlashAttnFwdSm80INS1_25CollectiveMainloopFwdSm80ILi8ELi1ELb0EN4cute5tupleIJNS5_1CILi128EEENS7_ILi64EEENS7_ILi192EEEEEELi192ENS_10bfloat16_tEfNS_4arch4Sm80ELb0ELb1ELb1ELb0ELb0ELb0ELb1ELb1EEENS1_21CollectiveEpilogueFwdINS6_IJS8_SA_S9_EEENS6_IJNS7_ILi1EEESI_SI_EEESC_SE_Li256ELb0ELb1ELb1ELb0EEENS1_19SingleTileSchedulerILb0ELb1ELb1ELi128EEEEEEEEEvNT_6ParamsE,"a",@progbits
	.sectionflags	@""
	.align	4
.nv.constant0._ZN7cutlass13device_kernelIN5flash19enable_sm80_to_sm89INS1_16FlashAttnFwdSm80INS1_25CollectiveMainloopFwdSm80ILi8ELi1ELb0EN4cute5tupleIJNS5_1CILi128EEENS7_ILi64EEENS7_ILi192EEEEEELi192ENS_10bfloat16_tEfNS_4arch4Sm80ELb0ELb1ELb1ELb0ELb0ELb0ELb1ELb1EEENS1_21CollectiveEpilogueFwdINS6_IJS8_SA_S9_EEENS6_IJNS7_ILi1EEESI_SI_EEESC_SE_Li256ELb0ELb1ELb1ELb0EEENS1_19SingleTileSchedulerILb0ELb1ELb1ELi128EEEEEEEEEvNT_6ParamsE:
	.zero		1576


//--------------------- .nv.constant0._ZN7cutlass13device_kernelIN5flash19enable_sm80_to_sm89INS1_16FlashAttnFwdSm80INS1_25CollectiveMainloopFwdSm80ILi8ELi1ELb0EN4cute5tupleIJNS5_1CILi128EEENS7_ILi64EEENS7_ILi192EEEEEELi192ENS_10bfloat16_tEfNS_4arch4Sm80ELb0ELb1ELb1ELb1ELb0ELb0ELb1ELb1EEENS1_21CollectiveEpilogueFwdINS6_IJS8_SA_S9_EEENS6_IJNS7_ILi1EEESI_SI_EEESC_SE_Li256ELb1ELb1ELb1ELb0EEENS1_36VarlenDynamicPersistentTileSchedulerILi128ELi64ELi256ELi256ELb1ELb1ELb0ELb1ELb0ELb1EEEEEEEEEvNT_6ParamsE --------------------------
	.section	.nv.constant0._ZN7cutlass13device_kernelIN5flash19enable_sm80_to_sm89INS1_16FlashAttnFwdSm80INS1_25CollectiveMainloopFwdSm80ILi8ELi1ELb0EN4cute5tupleIJNS5_1CILi128EEENS7_ILi64EEENS7_ILi192EEEEEELi192ENS_10bfloat16_tEfNS_4arch4Sm80ELb0ELb1ELb1ELb1ELb0ELb0ELb1ELb1EEENS1_21CollectiveEpilogueFwdINS6_IJS8_SA_S9_EEENS6_IJNS7_ILi1EEESI_SI_EEESC_SE_Li256ELb1ELb1ELb1ELb0EEENS1_36VarlenDynamicPersistentTileSchedulerILi128ELi64ELi256ELi256ELb1ELb1ELb0ELb1ELb0ELb1EEEEEEEEEvNT_6ParamsE,"a",@progbits
	.sectionflags	@""
	.align	4
.nv.constant0._ZN7cutlass13device_kernelIN5flash19enable_sm80_to_sm89INS1_16FlashAttnFwdSm80INS1_25CollectiveMainloopFwdSm80ILi8ELi1ELb0EN4cute5tupleIJNS5_1CILi128EEENS7_ILi64EEENS7_ILi192EEEEEELi192ENS_10bfloat16_tEfNS_4arch4Sm80ELb0ELb1ELb1ELb1ELb0ELb0ELb1ELb1EEENS1_21CollectiveEpilogueFwdINS6_IJS8_SA_S9_EEENS6_IJNS7_ILi1EEESI_SI_EEESC_SE_Li256ELb1ELb1ELb1ELb0EEENS1_36VarlenDynamicPersistentTileSchedulerILi128ELi64ELi256ELi256ELb1ELb1ELb0ELb1ELb0ELb1EEEEEEEEEvNT_6ParamsE:
	.zero		1608


//--------------------- .nv.constant0._ZN7cutlass13device_kernelIN5flash19enable_sm80_to_sm89INS1_16FlashAttnFwdSm80INS1_25CollectiveMainloopFwdSm80ILi8ELi1ELb0EN4cute5tupleIJNS5_1CILi128EEENS7_ILi64EEENS7_ILi192EEEEEELi192ENS_10bfloat16_tEfNS_4arch4Sm80ELb0ELb1ELb1ELb1ELb0ELb1ELb1ELb1EEENS1_21CollectiveEpilogueFwdINS6_IJS8_SA_S9_EEENS6_IJNS7_ILi1EEESI_SI_EEESC_SE_Li256ELb1ELb1ELb1ELb0EEENS1_36VarlenDynamicPersistentTileSchedulerILi128ELi64ELi256ELi256ELb1ELb1ELb0ELb1ELb0ELb1EEEEEEEEEvNT_6ParamsE --------------------------
	.section	.nv.constant0._ZN7cutlass13device_kernelIN5flash19enable_sm80_to_sm89INS1_16FlashAttnFwdSm80INS1_25CollectiveMainloopFwdSm80ILi8ELi1ELb0EN4cute5tupleIJNS5_1CILi128EEENS7_ILi64EEENS7_ILi192EEEEEELi192ENS_10bfloat16_tEfNS_4arch4Sm80ELb0ELb1ELb1ELb1ELb0ELb1ELb1ELb1EEENS1_21CollectiveEpilogueFwdINS6_IJS8_SA_S9_EEENS6_IJNS7_ILi1EEESI_SI_EEESC_SE_Li256ELb1ELb1ELb1ELb0EEENS1_36VarlenDynamicPersistentTileSchedulerILi128ELi64ELi256ELi256ELb1ELb1ELb0ELb1ELb0ELb1EEEEEEEEEvNT_6ParamsE,"a",@progbits
	.sectionflags	@""
	.align	4
.nv.constant0._ZN7cutlass13device_kernelIN5flash19enable_sm80_to_sm89INS1_16FlashAttnFwdSm80INS1_25CollectiveMainloopFwdSm80ILi8ELi1ELb0EN4cute5tupleIJNS5_1CILi128EEENS7_ILi64EEENS7_ILi192EEEEEELi192ENS_10bfloat16_tEfNS_4arch4Sm80ELb0ELb1ELb1ELb1ELb0ELb1ELb1ELb1EEENS1_21CollectiveEpilogueFwdINS6_IJS8_SA_S9_EEENS6_IJNS7_ILi1EEESI_SI_EEESC_SE_Li256ELb1ELb1ELb1ELb0EEENS1_36VarlenDynamicPersistentTileSchedulerILi128ELi64ELi256ELi256ELb1ELb1ELb0ELb1ELb0ELb1EEEEEEEEEvNT_6ParamsE:
	.zero		1608


//--------------------- .nv.constant0._ZN7cutlass13device_kernelIN5flash19enable_sm80_to_sm89INS1_16FlashAttnFwdSm80INS1_25CollectiveMainloopFwdSm80ILi8ELi1ELb1EN4cute5tupleIJNS5_1CILi128EEENS7_ILi96EEENS7_ILi192EEEEEELi192ENS_10bfloat16_tEfNS_4arch4Sm80ELb1ELb0ELb1ELb0ELb0ELb0ELb1ELb1EEENS1_21CollectiveEpilogueFwdINS6_IJS8_SA_S9_EEENS6_IJNS7_ILi1EEESI_SI_EEESC_SE_Li256ELb0ELb1ELb1ELb0EEENS1_30DynamicPersistentTileSchedulerILi256ELi256ELb1ELb1ELb0EEEEEEEEEvNT_6ParamsE --------------------------
	.section	.nv.constant0._ZN7cutlass13device_kernelIN5flash19enable_sm80_to_sm89INS1_16FlashAttnFwdSm80INS1_25CollectiveMainloopFwdSm80ILi8ELi1ELb1EN4cute5tupleIJNS5_1CILi128EEENS7_ILi96EEENS7_ILi192EEEEEELi192ENS_10bfloat16_tEfNS_4arch4Sm80ELb1ELb0ELb1ELb0ELb0ELb0ELb1ELb1EEENS1_21CollectiveEpilogueFwdINS6_IJS8_SA_S9_EEENS6_IJNS7_ILi1EEESI_SI_EEESC_SE_Li256ELb0ELb1ELb1ELb0EEENS1_30DynamicPersistentTileSchedulerILi256ELi256ELb1ELb1ELb0EEEEEEEEEvNT_6ParamsE,"a",@progbits
	.sectionflags	@""
	.align	4
.nv.constant0._ZN7cutlass13device_kernelIN5flash19enable_sm80_to_sm89INS1_16FlashAttnFwdSm80INS1_25CollectiveMainloopFwdSm80ILi8ELi1ELb1EN4cute5tupleIJNS5_1CILi128EEENS7_ILi96EEENS7_ILi192EEEEEELi192ENS_10bfloat16_tEfNS_4arch4Sm80ELb1ELb0ELb1ELb0ELb0ELb0ELb1ELb1EEENS1_21CollectiveEpilogueFwdINS6_IJS8_SA_S9_EEENS6_IJNS7_ILi1EEESI_SI_EEESC_SE_Li256ELb0ELb1ELb1ELb0EEENS1_30DynamicPersistentTileSchedulerILi256ELi256ELb1ELb1ELb0EEEEEEEEEvNT_6ParamsE:
	.zero		1592


//--------------------- .nv.constant0._ZN7cutlass13device_kernelIN5flash19enable_sm80_to_sm89INS1_16FlashAttnFwdSm80INS1_25CollectiveMainloopFwdSm80ILi8ELi1ELb0EN4cute5tupleIJNS5_1CILi128EEENS7_ILi64EEENS7_ILi192EEEEEELi192ENS_10bfloat16_tEfNS_4arch4Sm80ELb1ELb0ELb1ELb1ELb0ELb0ELb1ELb1EEENS1_21CollectiveEpilogueFwdINS6_IJS8_SA_S9_EEENS6_IJNS7_ILi1EEESI_SI_EEESC_SE_Li256ELb1ELb1ELb1ELb0EEENS1_36VarlenDynamicPersistentTileSchedulerILi128ELi64ELi256ELi256ELb1ELb1ELb0ELb1ELb1ELb1EEEEEEEEEvNT_6ParamsE --------------------------
	.section	.nv.constant0._ZN7cutlass13device_kernelIN5flash19enable_sm80_to_sm89INS1_16FlashAttnFwdSm80INS1_25CollectiveMainloopFwdSm80ILi8ELi1ELb0EN4cute5tupleIJNS5_1CILi128EEENS7_ILi64EEENS7_ILi192EEEEEELi192ENS_10bfloat16_tEfNS_4arch4Sm80ELb1ELb0ELb1ELb1ELb0ELb0ELb1ELb1EEENS1_21CollectiveEpilogueFwdINS6_IJS8_SA_S9_EEENS6_IJNS7_ILi1EEESI_SI_EEESC_SE_Li256ELb1ELb1ELb1ELb0EEENS1_36VarlenDynamicPersistentTileSchedulerILi128ELi64ELi256ELi256ELb1ELb1ELb0ELb1ELb1ELb1EEEEEEEEEvNT_6ParamsE,"a",@progbits
	.sectionflags	@""
	.align	4
.nv.constant0._ZN7cutlass13device_kernelIN5flash19enable_sm80_to_sm89INS1_16FlashAttnFwdSm80INS1_25CollectiveMainloopFwdSm80ILi8ELi1ELb0EN4cute5tupleIJNS5_1CILi128EEENS7_ILi64EEENS7_ILi192EEEEEELi192ENS_10bfloat16_tEfNS_4arch4Sm80ELb1ELb0ELb1ELb1ELb0ELb0ELb1ELb1EEENS1_21CollectiveEpilogueFwdINS6_IJS8_SA_S9_EEENS6_IJNS7_ILi1EEESI_SI_EEESC_SE_Li256ELb1ELb1ELb1ELb0EEENS1_36VarlenDynamicPersistentTileSchedulerILi128ELi64ELi256ELi256ELb1ELb1ELb0ELb1ELb1ELb1EEEEEEEEEvNT_6ParamsE:
	.zero		1608


//--------------------- .nv.constant0._ZN7cutlass13device_kernelIN5flash19enable_sm80_to_sm89INS1_16FlashAttnFwdSm80INS1_25CollectiveMainloopFwdSm80ILi8ELi1ELb0EN4cute5tupleIJNS5_1CILi128EEENS7_ILi64EEENS7_ILi192EEEEEELi192ENS_10bfloat16_tEfNS_4arch4Sm80ELb1ELb0ELb1ELb1ELb0ELb1ELb1ELb1EEENS1_21CollectiveEpilogueFwdINS6_IJS8_SA_S9_EEENS6_IJNS7_ILi1EEESI_SI_EEESC_SE_Li256ELb1ELb1ELb1ELb0EEENS1_36VarlenDynamicPersistentTileSchedulerILi128ELi64ELi256ELi256ELb1ELb1ELb0ELb1ELb1ELb1EEEEEEEEEvNT_6ParamsE --------------------------
	.section	.nv.constant0._ZN7cutlass13device_kernelIN5flash19enable_sm80_to_sm89INS1_16FlashAttnFwdSm80INS1_25CollectiveMainloopFwdSm80ILi8ELi1ELb0EN4cute5tupleIJNS5_1CILi128EEENS7_ILi64EEENS7_ILi192EEEEEELi192ENS_10bfloat16_tEfNS_4arch4Sm80ELb1ELb0ELb1ELb1ELb0ELb1ELb1ELb1EEENS1_21CollectiveEpilogueFwdINS6_IJS8_SA_S9_EEENS6_IJNS7_ILi1EEESI_SI_EEESC_SE_Li256ELb1ELb1ELb1ELb0EEENS1_36VarlenDynamicPersistentTileSchedulerILi128ELi64ELi256ELi256ELb1ELb1ELb0ELb1ELb1ELb1EEEEEEEEEvNT_6ParamsE,"a",@progbits
	.sectionflags	@""
	.align	4
.nv.constant0._ZN7cutlass13device_kernelIN5flash19enable_sm80_to_sm89INS1_16FlashAttnFwdSm80INS1_25CollectiveMainloopFwdSm80ILi8ELi1ELb0EN4cute5tupleIJNS5_1CILi128EEENS7_ILi64EEENS7_ILi192EEEEEELi192ENS_10bfloat16_tEfNS_4arch4Sm80ELb1ELb0ELb1ELb1ELb0ELb1ELb1ELb1EEENS1_21CollectiveEpilogueFwdINS6_IJS8_SA_S9_EEENS6_IJNS7_ILi1EEESI_SI_EEESC_SE_Li256ELb1ELb1ELb1ELb0EEENS1_36VarlenDynamicPersistentTileSchedulerILi128ELi64ELi256ELi256ELb1ELb1ELb0ELb1ELb1ELb1EEEEEEEEEvNT_6ParamsE:
	.zero		1608


//--------------------- .nv.constant0._ZN7cutlass13device_kernelIN5flash19enable_sm80_to_sm89INS1_16FlashAttnFwdSm80INS1_25CollectiveMainloopFwdSm80ILi8ELi2ELb1EN4cute5tupleIJNS5_1CILi128EEENS7_ILi96EEENS7_ILi192EEEEEELi192ENS_10bfloat16_tEfNS_4arch4Sm80ELb0ELb0ELb1ELb0ELb0ELb0ELb1ELb1EEENS1_21CollectiveEpilogueFwdINS6_IJS8_SA_S9_EEENS6_IJNS7_ILi1EEESI_SI_EEESC_SE_Li256ELb0ELb1ELb1ELb0EEENS1_19SingleTileSchedulerILb0ELb1ELb1ELi128EEEEEEEEEvNT_6ParamsE --------------------------
	.section	.nv.constant0._ZN7cutlass13device_kernelIN5flash19enable_sm80_to_sm89INS1_16FlashAttnFwdSm80INS1_25CollectiveMainloopFwdSm80ILi8ELi2ELb1EN4cute5tupleIJNS5_1CILi128EEENS7_ILi96EEENS7_ILi192EEEEEELi192ENS_10bfloat16_tEfNS_4arch4Sm80ELb0ELb0ELb1ELb0ELb0ELb0ELb1ELb1EEENS1_21CollectiveEpilogueFwdINS6_IJS8_SA_S9_EEENS6_IJNS7_ILi1EEESI_SI_EEESC_SE_Li256ELb0ELb1ELb1ELb0EEENS1_19SingleTileSchedulerILb0ELb1ELb1ELi128EEEEEEEEEvNT_6ParamsE,"a",@progbits
	.sectionflags	@""
	.align	4
.nv.constant0._ZN7cutlass13device_kernelIN5flash19enable_sm80_to_sm89INS1_16FlashAttnFwdSm80INS1_25CollectiveMainloopFwdSm80ILi8ELi2ELb1EN4cute5tupleIJNS5_1CILi128EEENS7_ILi96EEENS7_ILi192EEEEEELi192ENS_10bfloat16_tEfNS_4arch4Sm80ELb0ELb0ELb1ELb0ELb0ELb0ELb1ELb1EEENS1_21CollectiveEpilogueFwdINS6_IJS8_SA_S9_EEENS6_IJNS7_ILi1EEESI_SI_EEESC_SE_Li256ELb0ELb1ELb1ELb0EEENS1_19SingleTileSchedulerILb0ELb1ELb1ELi128EEEEEEEEEvNT_6ParamsE:
	.zero		1576


//--------------------- .nv.constant0._ZN7cutlass13device_kernelIN5flash19enable_sm80_to_sm89INS1_16FlashAttnFwdSm80INS1_25CollectiveMainloopFwdSm80ILi8ELi2ELb0EN4cute5tupleIJNS5_1CILi128EEENS7_ILi64EEENS7_ILi192EEEEEELi192ENS_10bfloat16_tEfNS_4arch4Sm80ELb0ELb0ELb1ELb1ELb0ELb0ELb1ELb1EEENS1_21CollectiveEpilogueFwdINS6_IJS8_SA_S9_EEENS6_IJNS7_ILi1EEESI_SI_EEESC_SE_Li256ELb1ELb1ELb1ELb0EEENS1_36VarlenDynamicPersistentTileSchedulerILi128ELi64ELi256ELi256ELb1ELb1ELb0ELb0ELb1ELb1EEEEEEEEEvNT_6ParamsE --------------------------
	.section	.nv.constant0._ZN7cutlass13device_kernelIN5flash19enable_sm80_to_sm89INS1_16FlashAttnFwdSm80INS1_25CollectiveMainloopFwdSm80ILi8ELi2ELb0EN4cute5tupleIJNS5_1CILi128EEENS7_ILi64EEENS7_ILi192EEEEEELi192ENS_10bfloat16_tEfNS_4arch4Sm80ELb0ELb0ELb1ELb1ELb0ELb0ELb1ELb1EEENS1_21CollectiveEpilogueFwdINS6_IJS8_SA_S9_EEENS6_IJNS7_ILi1EEESI_SI_EEESC_SE_Li256ELb1ELb1ELb1ELb0EEENS1_36VarlenDynamicPersistentTileSchedulerILi128ELi64ELi256ELi256ELb1ELb1ELb0ELb0ELb1ELb1EEEEEEEEEvNT_6ParamsE,"a",@progbits
	.sectionflags	@""
	.align	4
.nv.constant0._ZN7cutlass13device_kernelIN5flash19enable_sm80_to_sm89INS1_16FlashAttnFwdSm80INS1_25CollectiveMainloopFwdSm80ILi8ELi2ELb0EN4cute5tupleIJNS5_1CILi128EEENS7_ILi64EEENS7_ILi192EEEEEELi192ENS_10bfloat16_tEfNS_4arch4Sm80ELb0ELb0ELb1ELb1ELb0ELb0ELb1ELb1EEENS1_21CollectiveEpilogueFwdINS6_IJS8_SA_S9_EEENS6_IJNS7_ILi1EEESI_SI_EEESC_SE_Li256ELb1ELb1ELb1ELb0EEENS1_36VarlenDynamicPersistentTileSchedulerILi128ELi64ELi256ELi256ELb1ELb1ELb0ELb0ELb1ELb1EEEEEEEEEvNT_6ParamsE:
	.zero		1608


//--------------------- .nv.constant0._ZN7cutlass13device_kernelIN5flash19enable_sm80_to_sm89INS1_16FlashAttnFwdSm80INS1_25CollectiveMainloopFwdSm80ILi8ELi2ELb0EN4cute5tupleIJNS5_1CILi128EEENS7_ILi64EEENS7_ILi192EEEEEELi192ENS_10bfloat16_tEfNS_4arch4Sm80ELb0ELb0ELb1ELb1ELb0ELb1ELb1ELb1EEENS1_21CollectiveEpilogueFwdINS6_IJS8_SA_S9_EEENS6_IJNS7_ILi1EEESI_SI_EEESC_SE_Li256ELb1ELb1ELb1ELb0EEENS1_36VarlenDynamicPersistentTileSchedulerILi128ELi64ELi256ELi256ELb1ELb1ELb0ELb0ELb1ELb1EEEEEEEEEvNT_6ParamsE --------------------------
	.section	.nv.constant0._ZN7cutlass13device_kernelIN5flash19enable_sm80_to_sm89INS1_16FlashAttnFwdSm80INS1_25CollectiveMainloopFwdSm80ILi8ELi2ELb0EN4cute5tupleIJNS5_1CILi128EEENS7_ILi64EEENS7_ILi192EEEEEELi192ENS_10bfloat16_tEfNS_4arch4Sm80ELb0ELb0ELb1ELb1ELb0ELb1ELb1ELb1EEENS1_21CollectiveEpilogueFwdINS6_IJS8_SA_S9_EEENS6_IJNS7_ILi1EEESI_SI_EEESC_SE_Li256ELb1ELb1ELb1ELb0EEENS1_36VarlenDynamicPersistentTileSchedulerILi128ELi64ELi256ELi256ELb1ELb1ELb0ELb0ELb1ELb1EEEEEEEEEvNT_6ParamsE,"a",@progbits
	.sectionflags	@""
	.align	4
.nv.constant0._ZN7cutlass13device_kernelIN5flash19enable_sm80_to_sm89INS1_16FlashAttnFwdSm80INS1_25CollectiveMainloopFwdSm80ILi8ELi2ELb0EN4cute5tupleIJNS5_1CILi128EEENS7_ILi64EEENS7_ILi192EEEEEELi192ENS_10bfloat16_tEfNS_4arch4Sm80ELb0ELb0ELb1ELb1ELb0ELb1ELb1ELb1EEENS1_21CollectiveEpilogueFwdINS6_IJS8_SA_S9_EEENS6_IJNS7_ILi1EEESI_SI_EEESC_SE_Li256ELb1ELb1ELb1ELb0EEENS1_36VarlenDynamicPersistentTileSchedulerILi128ELi64ELi256ELi256ELb1ELb1ELb0ELb0ELb1ELb1EEEEEEEEEvNT_6ParamsE:
	.zero		1608


//--------------------- .nv.constant0._ZN7cutlass13device_kernelIN5flash19enable_sm80_to_sm89INS1_16FlashAttnFwdSm80INS1_25CollectiveMainloopFwdSm80ILi8ELi2ELb0EN4cute5tupleIJNS5_1CILi128EEENS7_ILi64EEENS7_ILi192EEEEEELi192ENS_10bfloat16_tEfNS_4arch4Sm80ELb0ELb1ELb1ELb0ELb0ELb0ELb1ELb1EEENS1_21CollectiveEpilogueFwdINS6_IJS8_SA_S9_EEENS6_IJNS7_ILi1EEESI_SI_EEESC_SE_Li256ELb0ELb1ELb1ELb0EEENS1_19SingleTileSchedulerILb0ELb1ELb1ELi128EEEEEEEEEvNT_6ParamsE --------------------------
	.section	.nv.constant0._ZN7cutlass13device_kernelIN5flash19enable_sm80_to_sm89INS1_16FlashAttnFwdSm80INS1_25CollectiveMainloopFwdSm80ILi8ELi2ELb0EN4cute5tupleIJNS5_1CILi128EEENS7_ILi64EEENS7_ILi192EEEEEELi192ENS_10bfloat16_tEfNS_4arch4Sm80ELb0ELb1ELb1ELb0ELb0ELb0ELb1ELb1EEENS1_21CollectiveEpilogueFwdINS6_IJS8_SA_S9_EEENS6_IJNS7_ILi1EEESI_SI_EEESC_SE_Li256ELb0ELb1ELb1ELb0EEENS1_19SingleTileSchedulerILb0ELb1ELb1ELi128EEEEEEEEEvNT_6ParamsE,"a",@progbits
	.sectionflags	@""
	.align	4
.nv.constant0._ZN7cutlass13device_kernelIN5flash19enable_sm80_to_sm89INS1_16FlashAttnFwdSm80INS1_25CollectiveMainloopFwdSm80ILi8ELi2ELb0EN4cute5tupleIJNS5_1CILi128EEENS7_ILi64EEENS7_ILi192EEEEEELi192ENS_10bfloat16_tEfNS_4arch4Sm80ELb0ELb1ELb1ELb0ELb0ELb0ELb1ELb1EEENS1_21CollectiveEpilogueFwdINS6_IJS8_SA_S9_EEENS6_IJNS7_ILi1EEESI_SI_EEESC_SE_Li256ELb0ELb1ELb1ELb0EEENS1_19SingleTileSchedulerILb0ELb1ELb1ELi128EEEEEEEEEvNT_6ParamsE:
	.zero		1576


//--------------------- .nv.constant0._ZN7cutlass13device_kernelIN5flash19enable_sm80_to_sm89INS1_16FlashAttnFwdSm80INS1_25CollectiveMainloopFwdSm80ILi8ELi2ELb0EN4cute5tupleIJNS5_1CILi128EEENS7_ILi64EEENS7_ILi192EEEEEELi192ENS_10bfloat16_tEfNS_4arch4Sm80ELb0ELb1ELb1ELb1ELb0ELb0ELb1ELb1EEENS1_21CollectiveEpilogueFwdINS6_IJS8_SA_S9_EEENS6_IJNS7_ILi1EEESI_SI_EEESC_SE_Li256ELb1ELb1ELb1ELb0EEENS1_36VarlenDynamicPersistentTileSchedulerILi128ELi64ELi256ELi256ELb1ELb1ELb0ELb1ELb0ELb1EEEEEEEEEvNT_6ParamsE --------------------------
	.section	.nv.constant0._ZN7cutlass13device_kernelIN5flash19enable_sm80_to_sm89INS1_16FlashAttnFwdSm80INS1_25CollectiveMainloopFwdSm80ILi8ELi2ELb0EN4cute5tupleIJNS5_1CILi128EEENS7_ILi64EEENS7_ILi192EEEEEELi192ENS_10bfloat16_tEfNS_4arch4Sm80ELb0ELb1ELb1ELb1ELb0ELb0ELb1ELb1EEENS1_21CollectiveEpilogueFwdINS6_IJS8_SA_S9_EEENS6_IJNS7_ILi1EEESI_SI_EEESC_SE_Li256ELb1ELb1ELb1ELb0EEENS1_36VarlenDynamicPersistentTileSchedulerILi128ELi64ELi256ELi256ELb1ELb1ELb0ELb1ELb0ELb1EEEEEEEEEvNT_6ParamsE,"a",@progbits
	.sectionflags	@""
	.align	4
.nv.constant0._ZN7cutlass13device_kernelIN5flash19enable_sm80_to_sm89INS1_16FlashAttnFwdSm80INS1_25CollectiveMainloopFwdSm80ILi8ELi2ELb0EN4cute5tupleIJNS5_1CILi128EEENS7_ILi64EEENS7_ILi192EEEEEELi192ENS_10bfloat16_tEfNS_4arch4Sm80ELb0ELb1ELb1ELb1ELb0ELb0ELb1ELb1EEENS1_21CollectiveEpilogueFwdINS6_IJS8_SA_S9_EEENS6_IJNS7_ILi1EEESI_SI_EEESC_SE_Li256ELb1ELb1ELb1ELb0EEENS1_36VarlenDynamicPersistentTileSchedulerILi128ELi64ELi256ELi256ELb1ELb1ELb0ELb1ELb0ELb1EEEEEEEEEvNT_6ParamsE:
	.zero		1608


//--------------------- .nv.constant0._ZN7cutlass13device_kernelIN5flash19enable_sm80_to_sm89INS1_16FlashAttnFwdSm80INS1_25CollectiveMainloopFwdSm80ILi8ELi2ELb0EN4cute5tupleIJNS5_1CILi128EEENS7_ILi64EEENS7_ILi192EEEEEELi192ENS_10bfloat16_tEfNS_4arch4Sm80ELb0ELb1ELb1ELb1ELb0ELb1ELb1ELb1EEENS1_21CollectiveEpilogueFwdINS6_IJS8_SA_S9_EEENS6_IJNS7_ILi1EEESI_SI_EEESC_SE_Li256ELb1ELb1ELb1ELb0EEENS1_36VarlenDynamicPersistentTileSchedulerILi128ELi64ELi256ELi256ELb1ELb1ELb0ELb1ELb0ELb1EEEEEEEEEvNT_6ParamsE --------------------------
	.section	.nv.constant0._ZN7cutlass13device_kernelIN5flash19enable_sm80_to_sm89INS1_16FlashAttnFwdSm80INS1_25CollectiveMainloopFwdSm80ILi8ELi2ELb0EN4cute5tupleIJNS5_1CILi128EEENS7_ILi64EEENS7_ILi192EEEEEELi192ENS_10bfloat16_tEfNS_4arch4Sm80ELb0ELb1ELb1ELb1ELb0ELb1ELb1ELb1EEENS1_21CollectiveEpilogueFwdINS6_IJS8_SA_S9_EEENS6_IJNS7_ILi1EEESI_SI_EEESC_SE_Li256ELb1ELb1ELb1ELb0EEENS1_36VarlenDynamicPersistentTileSchedulerILi128ELi64ELi256ELi256ELb1ELb1ELb0ELb1ELb0ELb1EEEEEEEEEvNT_6ParamsE,"a",@progbits
	.sectionflags	@""
	.align	4
.nv.constant0._ZN7cutlass13device_kernelIN5flash19enable_sm80_to_sm89INS1_16FlashAttnFwdSm80INS1_25CollectiveMainloopFwdSm80ILi8ELi2ELb0EN4cute5tupleIJNS5_1CILi128EEENS7_ILi64EEENS7_ILi192EEEEEELi192ENS_10bfloat16_tEfNS_4arch4Sm80ELb0ELb1ELb1ELb1ELb0ELb1ELb1ELb1EEENS1_21CollectiveEpilogueFwdINS6_IJS8_SA_S9_EEENS6_IJNS7_ILi1EEESI_SI_EEESC_SE_Li256ELb1ELb1ELb1ELb0EEENS1_36VarlenDynamicPersistentTileSchedulerILi128ELi64ELi256ELi256ELb1ELb1ELb0ELb1ELb0ELb1EEEEEEEEEvNT_6ParamsE:
	.zero		1608


//--------------------- .nv.constant0._ZN7cutlass13device_kernelIN5flash19enable_sm80_to_sm89INS1_16FlashAttnFwdSm80INS1_25CollectiveMainloopFwdSm80ILi8ELi2ELb1EN4cute5tupleIJNS5_1CILi128EEENS7_ILi96EEENS7_ILi192EEEEEELi192ENS_10bfloat16_tEfNS_4arch4Sm80ELb1ELb0ELb1ELb0ELb0ELb0ELb1ELb1EEENS1_21CollectiveEpilogueFwdINS6_IJS8_SA_S9_EEENS6_IJNS7_ILi1EEESI_SI_EEESC_SE_Li256ELb0ELb1ELb1ELb0EEENS1_30DynamicPersistentTileSchedulerILi256ELi256ELb1ELb1ELb0EEEEEEEEEvNT_6ParamsE --------------------------
	.section	.nv.constant0._ZN7cutlass13device_kernelIN5flash19enable_sm80_to_sm89INS1_16FlashAttnFwdSm80INS1_25CollectiveMainloopFwdSm80ILi8ELi2ELb1EN4cute5tupleIJNS5_1CILi128EEENS7_ILi96EEENS7_ILi192EEEEEELi192ENS_10bfloat16_tEfNS_4arch4Sm80ELb1ELb0ELb1ELb0ELb0ELb0ELb1ELb1EEENS1_21CollectiveEpilogueFwdINS6_IJS8_SA_S9_EEENS6_IJNS7_ILi1EEESI_SI_EEESC_SE_Li256ELb0ELb1ELb1ELb0EEENS1_30DynamicPersistentTileSchedulerILi256ELi256ELb1ELb1ELb0EEEEEEEEEvNT_6ParamsE,"a",@progbits
	.sectionflags	@""
	.align	4
.nv.constant0._ZN7cutlass13device_kernelIN5flash19enable_sm80_to_sm89INS1_16FlashAttnFwdSm80INS1_25CollectiveMainloopFwdSm80ILi8ELi2ELb1EN4cute5tupleIJNS5_1CILi128EEENS7_ILi96EEENS7_ILi192EEEEEELi192ENS_10bfloat16_tEfNS_4arch4Sm80ELb1ELb0ELb1ELb0ELb0ELb0ELb1ELb1EEENS1_21CollectiveEpilogueFwdINS6_IJS8_SA_S9_EEENS6_IJNS7_ILi1EEESI_SI_EEESC_SE_Li256ELb0ELb1ELb1ELb0EEENS1_30DynamicPersistentTileSchedulerILi256ELi256ELb1ELb1ELb0EEEEEEEEEvNT_6ParamsE:
	.zero		1592


//--------------------- .nv.constant0._ZN7cutlass13device_kernelIN5flash19enable_sm80_to_sm89INS1_16FlashAttnFwdSm80INS1_25CollectiveMainloopFwdSm80ILi8ELi2ELb0EN4cute5tupleIJNS5_1CILi128EEENS7_ILi64EEENS7_ILi192EEEEEELi192ENS_10bfloat16_tEfNS_4arch4Sm80ELb1ELb0ELb1ELb1ELb0ELb0ELb1ELb1EEENS1_21CollectiveEpilogueFwdINS6_IJS8_SA_S9_EEENS6_IJNS7_ILi1EEESI_SI_EEESC_SE_Li256ELb1ELb1ELb1ELb0EEENS1_36VarlenDynamicPersistentTileSchedulerILi128ELi64ELi256ELi256ELb1ELb1ELb0ELb1ELb1ELb1EEEEEEEEEvNT_6ParamsE --------------------------
	.section	.nv.constant0._ZN7cutlass13device_kernelIN5flash19enable_sm80_to_sm89INS1_16FlashAttnFwdSm80INS1_25CollectiveMainloopFwdSm80ILi8ELi2ELb0EN4cute5tupleIJNS5_1CILi128EEENS7_ILi64EEENS7_ILi192EEEEEELi192ENS_10bfloat16_tEfNS_4arch4Sm80ELb1ELb0ELb1ELb1ELb0ELb0ELb1ELb1EEENS1_21CollectiveEpilogueFwdINS6_IJS8_SA_S9_EEENS6_IJNS7_ILi1EEESI_SI_EEESC_SE_Li256ELb1ELb1ELb1ELb0EEENS1_36VarlenDynamicPersistentTileSchedulerILi128ELi64ELi256ELi256ELb1ELb1ELb0ELb1ELb1ELb1EEEEEEEEEvNT_6ParamsE,"a",@progbits
	.sectionflags	@""
	.align	4
.nv.constant0._ZN7cutlass13device_kernelIN5flash19enable_sm80_to_sm89INS1_16FlashAttnFwdSm80INS1_25CollectiveMainloopFwdSm80ILi8ELi2ELb0EN4cute5tupleIJNS5_1CILi128EEENS7_ILi64EEENS7_ILi192EEEEEELi192ENS_10bfloat16_tEfNS_4arch4Sm80ELb1ELb0ELb1ELb1ELb0ELb0ELb1ELb1EEENS1_21CollectiveEpilogueFwdINS6_IJS8_SA_S9_EEENS6_IJNS7_ILi1EEESI_SI_EEESC_SE_Li256ELb1ELb1ELb1ELb0EEENS1_36VarlenDynamicPersistentTileSchedulerILi128ELi64ELi256ELi256ELb1ELb1ELb0ELb1ELb1ELb1EEEEEEEEEvNT_6ParamsE:
	.zero		1608


//--------------------- .nv.constant0._ZN7cutlass13device_kernelIN5flash19enable_sm80_to_sm89INS1_16FlashAttnFwdSm80INS1_25CollectiveMainloopFwdSm80ILi8ELi2ELb0EN4cute5tupleIJNS5_1CILi128EEENS7_ILi64EEENS7_ILi192EEEEEELi192ENS_10bfloat16_tEfNS_4arch4Sm80ELb1ELb0ELb1ELb1ELb0ELb1ELb1ELb1EEENS1_21CollectiveEpilogueFwdINS6_IJS8_SA_S9_EEENS6_IJNS7_ILi1EEESI_SI_EEESC_SE_Li256ELb1ELb1ELb1ELb0EEENS1_36VarlenDynamicPersistentTileSchedulerILi128ELi64ELi256ELi256ELb1ELb1ELb0ELb1ELb1ELb1EEEEEEEEEvNT_6ParamsE --------------------------
	.section	.nv.constant0._ZN7cutlass13device_kernelIN5flash19enable_sm80_to_sm89INS1_16FlashAttnFwdSm80INS1_25CollectiveMainloopFwdSm80ILi8ELi2ELb0EN4cute5tupleIJNS5_1CILi128EEENS7_ILi64EEENS7_ILi192EEEEEELi192ENS_10bfloat16_tEfNS_4arch4Sm80ELb1ELb0ELb1ELb1ELb0ELb1ELb1ELb1EEENS1_21CollectiveEpilogueFwdINS6_IJS8_SA_S9_EEENS6_IJNS7_ILi1EEESI_SI_EEESC_SE_Li256ELb1ELb1ELb1ELb0EEENS1_36VarlenDynamicPersistentTileSchedulerILi128ELi64ELi256ELi256ELb1ELb1ELb0ELb1ELb1ELb1EEEEEEEEEvNT_6ParamsE,"a",@progbits
	.sectionflags	@""
	.align	4
.nv.constant0._ZN7cutlass13device_kernelIN5flash19enable_sm80_to_sm89INS1_16FlashAttnFwdSm80INS1_25CollectiveMainloopFwdSm80ILi8ELi2ELb0EN4cute5tupleIJNS5_1CILi128EEENS7_ILi64EEENS7_ILi192EEEEEELi192ENS_10bfloat16_tEfNS_4arch4Sm80ELb1ELb0ELb1ELb1ELb0ELb1ELb1ELb1EEENS1_21CollectiveEpilogueFwdINS6_IJS8_SA_S9_EEENS6_IJNS7_ILi1EEESI_SI_EEESC_SE_Li256ELb1ELb1ELb1ELb0EEENS1_36VarlenDynamicPersistentTileSchedulerILi128ELi64ELi256ELi256ELb1ELb1ELb0ELb1ELb1ELb1EEEEEEEEEvNT_6ParamsE:
	.zero		1608


//--------------------- SYMBOLS --------------------------

	.type		.nv.reservedSmem.offset0,@object
	.size		.nv.reservedSmem.offset0,0x4
